//
// Generated by NVIDIA NVVM Compiler
//
// Compiler Build ID: CL-36424714
// Cuda compilation tools, release 13.0, V13.0.88
// Based on NVVM 20.0.0
//

.version 9.0
.target sm_100
.address_size 64

	// .globl	_Z17aes_gcm_ctr_ghashPKhPhP7gf128_tPKjPKS2_S0_i
.const .align 1 .b8 AES_SBOX[256] = {99, 124, 119, 123, 242, 107, 111, 197, 48, 1, 103, 43, 254, 215, 171, 118, 202, 130, 201, 125, 250, 89, 71, 240, 173, 212, 162, 175, 156, 164, 114, 192, 183, 253, 147, 38, 54, 63, 247, 204, 52, 165, 229, 241, 113, 216, 49, 21, 4, 199, 35, 195, 24, 150, 5, 154, 7, 18, 128, 226, 235, 39, 178, 117, 9, 131, 44, 26, 27, 110, 90, 160, 82, 59, 214, 179, 41, 227, 47, 132, 83, 209, 0, 237, 32, 252, 177, 91, 106, 203, 190, 57, 74, 76, 88, 207, 208, 239, 170, 251, 67, 77, 51, 133, 69, 249, 2, 127, 80, 60, 159, 168, 81, 163, 64, 143, 146, 157, 56, 245, 188, 182, 218, 33, 16, 255, 243, 210, 205, 12, 19, 236, 95, 151, 68, 23, 196, 167, 126, 61, 100, 93, 25, 115, 96, 129, 79, 220, 34, 42, 144, 136, 70, 238, 184, 20, 222, 94, 11, 219, 224, 50, 58, 10, 73, 6, 36, 92, 194, 211, 172, 98, 145, 149, 228, 121, 231, 200, 55, 109, 141, 213, 78, 169, 108, 86, 244, 234, 101, 122, 174, 8, 186, 120, 37, 46, 28, 166, 180, 198, 232, 221, 116, 31, 75, 189, 139, 138, 112, 62, 181, 102, 72, 3, 246, 14, 97, 53, 87, 185, 134, 193, 29, 158, 225, 248, 152, 17, 105, 217, 142, 148, 155, 30, 135, 233, 206, 85, 40, 223, 140, 161, 137, 13, 191, 230, 66, 104, 65, 153, 45, 15, 176, 84, 187, 22};
.const .align 1 .b8 AES_RCON[11] = {0, 1, 2, 4, 8, 16, 32, 64, 128, 27, 54};
.const .align 8 .b8 GCM_R_AES[16] = {0, 0, 0, 0, 0, 0, 0, 225};

.visible .entry _Z17aes_gcm_ctr_ghashPKhPhP7gf128_tPKjPKS2_S0_i(
	.param .u64 .ptr .align 1 _Z17aes_gcm_ctr_ghashPKhPhP7gf128_tPKjPKS2_S0_i_param_0,
	.param .u64 .ptr .align 1 _Z17aes_gcm_ctr_ghashPKhPhP7gf128_tPKjPKS2_S0_i_param_1,
	.param .u64 .ptr .align 1 _Z17aes_gcm_ctr_ghashPKhPhP7gf128_tPKjPKS2_S0_i_param_2,
	.param .u64 .ptr .align 1 _Z17aes_gcm_ctr_ghashPKhPhP7gf128_tPKjPKS2_S0_i_param_3,
	.param .u64 .ptr .align 1 _Z17aes_gcm_ctr_ghashPKhPhP7gf128_tPKjPKS2_S0_i_param_4,
	.param .u64 .ptr .align 1 _Z17aes_gcm_ctr_ghashPKhPhP7gf128_tPKjPKS2_S0_i_param_5,
	.param .u32 _Z17aes_gcm_ctr_ghashPKhPhP7gf128_tPKjPKS2_S0_i_param_6
)
{
	.reg .pred 	%p<8>;
	.reg .b16 	%rs<418>;
	.reg .b32 	%r<81>;
	.reg .b64 	%rd<259>;

	ld.param.u64 	%rd44, [_Z17aes_gcm_ctr_ghashPKhPhP7gf128_tPKjPKS2_S0_i_param_1];
	ld.param.u64 	%rd48, [_Z17aes_gcm_ctr_ghashPKhPhP7gf128_tPKjPKS2_S0_i_param_3];
	ld.param.u64 	%rd46, [_Z17aes_gcm_ctr_ghashPKhPhP7gf128_tPKjPKS2_S0_i_param_4];
	ld.param.u64 	%rd47, [_Z17aes_gcm_ctr_ghashPKhPhP7gf128_tPKjPKS2_S0_i_param_5];
	ld.param.u32 	%r9, [_Z17aes_gcm_ctr_ghashPKhPhP7gf128_tPKjPKS2_S0_i_param_6];
	cvta.to.global.u64 	%rd1, %rd48;
	mov.u32 	%r10, %ctaid.x;
	mov.u32 	%r11, %ntid.x;
	mov.u32 	%r12, %tid.x;
	mad.lo.s32 	%r1, %r10, %r11, %r12;
	setp.ge.s32 	%p1, %r1, %r9;
	@%p1 bra 	$L__BB0_18;
	cvta.to.global.u64 	%rd49, %rd47;
	ld.global.nc.u8 	%rs49, [%rd49];
	cvt.u16.u8 	%rs50, %rs49;
	ld.global.nc.u8 	%rs51, [%rd49+1];
	cvt.u16.u8 	%rs52, %rs51;
	ld.global.nc.u8 	%rs53, [%rd49+2];
	cvt.u16.u8 	%rs54, %rs53;
	ld.global.nc.u8 	%rs55, [%rd49+3];
	cvt.u16.u8 	%rs56, %rs55;
	ld.global.nc.u8 	%rs57, [%rd49+4];
	cvt.u16.u8 	%rs58, %rs57;
	ld.global.nc.u8 	%rs59, [%rd49+5];
	cvt.u16.u8 	%rs60, %rs59;
	ld.global.nc.u8 	%rs61, [%rd49+6];
	cvt.u16.u8 	%rs62, %rs61;
	ld.global.nc.u8 	%rs63, [%rd49+7];
	cvt.u16.u8 	%rs64, %rs63;
	ld.global.nc.u8 	%rs65, [%rd49+8];
	cvt.u16.u8 	%rs66, %rs65;
	ld.global.nc.u8 	%rs67, [%rd49+9];
	cvt.u16.u8 	%rs68, %rs67;
	ld.global.nc.u8 	%rs69, [%rd49+10];
	cvt.u16.u8 	%rs70, %rs69;
	ld.global.nc.u8 	%rs71, [%rd49+11];
	cvt.u16.u8 	%rs72, %rs71;
	ld.global.nc.u8 	%rs73, [%rd49+13];
	cvt.u32.u8 	%r14, %rs73;
	ld.global.nc.u8 	%rs74, [%rd49+14];
	cvt.u16.u8 	%rs75, %rs74;
	ld.global.nc.u8 	%rs76, [%rd49+15];
	cvt.u32.u8 	%r15, %rs76;
	ld.global.nc.u8 	%rs77, [%rd49+12];
	cvt.u32.u8 	%r16, %rs77;
	shl.b32 	%r17, %r16, 24;
	shl.b32 	%r18, %r14, 16;
	or.b32  	%r19, %r18, %r17;
	mul.wide.u16 	%r20, %rs75, 256;
	or.b32  	%r21, %r19, %r20;
	or.b32  	%r22, %r21, %r15;
	add.s32 	%r23, %r1, %r22;
	add.s32 	%r24, %r23, 1;
	shr.u32 	%r25, %r24, 24;
	cvt.u16.u32 	%rs78, %r25;
	{ .reg .b16 tmp; mov.b32 {tmp, %rs79}, %r24; }
	shr.u32 	%r26, %r24, 8;
	cvt.u16.u32 	%rs80, %r26;
	cvt.u16.u32 	%rs81, %r24;
	ld.global.nc.u8 	%rs82, [%rd1];
	cvt.u16.u8 	%rs83, %rs82;
	xor.b16  	%rs402, %rs83, %rs50;
	ld.global.nc.u8 	%rs84, [%rd1+1];
	cvt.u16.u8 	%rs85, %rs84;
	xor.b16  	%rs403, %rs85, %rs52;
	ld.global.nc.u8 	%rs86, [%rd1+2];
	cvt.u16.u8 	%rs87, %rs86;
	xor.b16  	%rs404, %rs87, %rs54;
	ld.global.nc.u8 	%rs88, [%rd1+3];
	cvt.u16.u8 	%rs89, %rs88;
	xor.b16  	%rs405, %rs89, %rs56;
	ld.global.nc.u8 	%rs90, [%rd1+4];
	cvt.u16.u8 	%rs91, %rs90;
	xor.b16  	%rs406, %rs91, %rs58;
	ld.global.nc.u8 	%rs92, [%rd1+5];
	cvt.u16.u8 	%rs93, %rs92;
	xor.b16  	%rs407, %rs93, %rs60;
	ld.global.nc.u8 	%rs94, [%rd1+6];
	cvt.u16.u8 	%rs95, %rs94;
	xor.b16  	%rs408, %rs95, %rs62;
	ld.global.nc.u8 	%rs96, [%rd1+7];
	cvt.u16.u8 	%rs97, %rs96;
	xor.b16  	%rs409, %rs97, %rs64;
	ld.global.nc.u8 	%rs98, [%rd1+8];
	cvt.u16.u8 	%rs99, %rs98;
	xor.b16  	%rs410, %rs99, %rs66;
	ld.global.nc.u8 	%rs100, [%rd1+9];
	cvt.u16.u8 	%rs101, %rs100;
	xor.b16  	%rs411, %rs101, %rs68;
	ld.global.nc.u8 	%rs102, [%rd1+10];
	cvt.u16.u8 	%rs103, %rs102;
	xor.b16  	%rs412, %rs103, %rs70;
	ld.global.nc.u8 	%rs104, [%rd1+11];
	cvt.u16.u8 	%rs105, %rs104;
	xor.b16  	%rs413, %rs105, %rs72;
	ld.global.nc.u8 	%rs106, [%rd1+12];
	cvt.u16.u8 	%rs107, %rs106;
	xor.b16  	%rs414, %rs107, %rs78;
	ld.global.nc.u8 	%rs108, [%rd1+13];
	cvt.u16.u8 	%rs109, %rs108;
	xor.b16  	%rs415, %rs109, %rs79;
	ld.global.nc.u8 	%rs110, [%rd1+14];
	cvt.u16.u8 	%rs111, %rs110;
	xor.b16  	%rs416, %rs111, %rs80;
	ld.global.nc.u8 	%rs112, [%rd1+15];
	cvt.u16.u8 	%rs113, %rs112;
	xor.b16  	%rs417, %rs113, %rs81;
	add.s64 	%rd249, %rd1, 31;
	mov.b32 	%r78, 0;
	mov.u64 	%rd52, AES_SBOX;
$L__BB0_2:
	cvt.u64.u16 	%rd50, %rs402;
	and.b64  	%rd51, %rd50, 255;
	add.s64 	%rd53, %rd52, %rd51;
	ld.const.s8 	%rs114, [%rd53];
	cvt.u64.u16 	%rd54, %rs407;
	and.b64  	%rd55, %rd54, 255;
	add.s64 	%rd56, %rd52, %rd55;
	ld.const.s8 	%rs115, [%rd56];
	cvt.u64.u16 	%rd57, %rs412;
	and.b64  	%rd58, %rd57, 255;
	add.s64 	%rd59, %rd52, %rd58;
	ld.const.s8 	%rs116, [%rd59];
	cvt.u64.u16 	%rd60, %rs417;
	and.b64  	%rd61, %rd60, 255;
	add.s64 	%rd62, %rd52, %rd61;
	ld.const.s8 	%rs117, [%rd62];
	cvt.u64.u16 	%rd63, %rs406;
	and.b64  	%rd64, %rd63, 255;
	add.s64 	%rd65, %rd52, %rd64;
	ld.const.s8 	%rs118, [%rd65];
	cvt.u64.u16 	%rd66, %rs411;
	and.b64  	%rd67, %rd66, 255;
	add.s64 	%rd68, %rd52, %rd67;
	ld.const.s8 	%rs119, [%rd68];
	cvt.u64.u16 	%rd69, %rs416;
	and.b64  	%rd70, %rd69, 255;
	add.s64 	%rd71, %rd52, %rd70;
	ld.const.s8 	%rs120, [%rd71];
	cvt.u64.u16 	%rd72, %rs405;
	and.b64  	%rd73, %rd72, 255;
	add.s64 	%rd74, %rd52, %rd73;
	ld.const.s8 	%rs121, [%rd74];
	cvt.u64.u16 	%rd75, %rs410;
	and.b64  	%rd76, %rd75, 255;
	add.s64 	%rd77, %rd52, %rd76;
	ld.const.s8 	%rs122, [%rd77];
	cvt.u64.u16 	%rd78, %rs415;
	and.b64  	%rd79, %rd78, 255;
	add.s64 	%rd80, %rd52, %rd79;
	ld.const.s8 	%rs123, [%rd80];
	cvt.u64.u16 	%rd81, %rs404;
	and.b64  	%rd82, %rd81, 255;
	add.s64 	%rd83, %rd52, %rd82;
	ld.const.s8 	%rs124, [%rd83];
	cvt.u64.u16 	%rd84, %rs409;
	and.b64  	%rd85, %rd84, 255;
	add.s64 	%rd86, %rd52, %rd85;
	ld.const.s8 	%rs125, [%rd86];
	cvt.u64.u16 	%rd87, %rs414;
	and.b64  	%rd88, %rd87, 255;
	add.s64 	%rd89, %rd52, %rd88;
	ld.const.s8 	%rs126, [%rd89];
	cvt.u64.u16 	%rd90, %rs403;
	and.b64  	%rd91, %rd90, 255;
	add.s64 	%rd92, %rd52, %rd91;
	ld.const.s8 	%rs127, [%rd92];
	cvt.u64.u16 	%rd93, %rs408;
	and.b64  	%rd94, %rd93, 255;
	add.s64 	%rd95, %rd52, %rd94;
	ld.const.s8 	%rs128, [%rd95];
	cvt.u64.u16 	%rd96, %rs413;
	and.b64  	%rd97, %rd96, 255;
	add.s64 	%rd98, %rd52, %rd97;
	ld.const.s8 	%rs129, [%rd98];
	shl.b16 	%rs130, %rs114, 1;
	shr.u16 	%rs131, %rs114, 7;
	and.b16  	%rs132, %rs131, 27;
	xor.b16  	%rs133, %rs132, %rs130;
	shl.b16 	%rs134, %rs115, 1;
	shr.u16 	%rs135, %rs115, 7;
	and.b16  	%rs136, %rs135, 27;
	xor.b16  	%rs137, %rs136, %rs134;
	shl.b16 	%rs138, %rs116, 1;
	shr.u16 	%rs139, %rs116, 7;
	and.b16  	%rs140, %rs139, 27;
	xor.b16  	%rs141, %rs140, %rs138;
	shl.b16 	%rs142, %rs117, 1;
	shr.u16 	%rs143, %rs117, 7;
	and.b16  	%rs144, %rs143, 27;
	xor.b16  	%rs145, %rs144, %rs142;
	shl.b16 	%rs146, %rs118, 1;
	shr.u16 	%rs147, %rs118, 7;
	and.b16  	%rs148, %rs147, 27;
	xor.b16  	%rs149, %rs148, %rs146;
	shl.b16 	%rs150, %rs119, 1;
	shr.u16 	%rs151, %rs119, 7;
	and.b16  	%rs152, %rs151, 27;
	xor.b16  	%rs153, %rs152, %rs150;
	shl.b16 	%rs154, %rs120, 1;
	shr.u16 	%rs155, %rs120, 7;
	and.b16  	%rs156, %rs155, 27;
	xor.b16  	%rs157, %rs156, %rs154;
	shl.b16 	%rs158, %rs121, 1;
	shr.u16 	%rs159, %rs121, 7;
	and.b16  	%rs160, %rs159, 27;
	xor.b16  	%rs161, %rs160, %rs158;
	shl.b16 	%rs162, %rs122, 1;
	shr.u16 	%rs163, %rs122, 7;
	and.b16  	%rs164, %rs163, 27;
	xor.b16  	%rs165, %rs164, %rs162;
	shl.b16 	%rs166, %rs123, 1;
	shr.u16 	%rs167, %rs123, 7;
	and.b16  	%rs168, %rs167, 27;
	xor.b16  	%rs169, %rs168, %rs166;
	shl.b16 	%rs170, %rs124, 1;
	shr.u16 	%rs171, %rs124, 7;
	and.b16  	%rs172, %rs171, 27;
	xor.b16  	%rs173, %rs172, %rs170;
	shl.b16 	%rs174, %rs125, 1;
	shr.u16 	%rs175, %rs125, 7;
	and.b16  	%rs176, %rs175, 27;
	xor.b16  	%rs177, %rs176, %rs174;
	shl.b16 	%rs178, %rs126, 1;
	shr.u16 	%rs179, %rs126, 7;
	and.b16  	%rs180, %rs179, 27;
	xor.b16  	%rs181, %rs180, %rs178;
	shl.b16 	%rs182, %rs127, 1;
	shr.u16 	%rs183, %rs127, 7;
	and.b16  	%rs184, %rs183, 27;
	xor.b16  	%rs185, %rs184, %rs182;
	shl.b16 	%rs186, %rs128, 1;
	shr.u16 	%rs187, %rs128, 7;
	and.b16  	%rs188, %rs187, 27;
	xor.b16  	%rs189, %rs188, %rs186;
	shl.b16 	%rs190, %rs129, 1;
	shr.u16 	%rs191, %rs129, 7;
	and.b16  	%rs192, %rs191, 27;
	xor.b16  	%rs193, %rs192, %rs190;
	ld.global.nc.u8 	%rs194, [%rd249+-15];
	cvt.u16.u8 	%rs195, %rs194;
	xor.b16  	%rs196, %rs115, %rs195;
	xor.b16  	%rs197, %rs196, %rs116;
	xor.b16  	%rs198, %rs197, %rs133;
	xor.b16  	%rs199, %rs198, %rs117;
	xor.b16  	%rs402, %rs199, %rs137;
	ld.global.nc.u8 	%rs200, [%rd249+-14];
	cvt.u16.u8 	%rs201, %rs200;
	xor.b16  	%rs202, %rs114, %rs201;
	xor.b16  	%rs203, %rs202, %rs116;
	xor.b16  	%rs204, %rs203, %rs117;
	xor.b16  	%rs205, %rs204, %rs137;
	xor.b16  	%rs403, %rs205, %rs141;
	ld.global.nc.u8 	%rs206, [%rd249+-13];
	cvt.u16.u8 	%rs207, %rs206;
	xor.b16  	%rs208, %rs114, %rs207;
	xor.b16  	%rs209, %rs208, %rs115;
	xor.b16  	%rs210, %rs209, %rs117;
	xor.b16  	%rs211, %rs210, %rs141;
	xor.b16  	%rs404, %rs211, %rs145;
	ld.global.nc.u8 	%rs212, [%rd249+-12];
	cvt.u16.u8 	%rs213, %rs212;
	xor.b16  	%rs214, %rs114, %rs213;
	xor.b16  	%rs215, %rs214, %rs115;
	xor.b16  	%rs216, %rs215, %rs116;
	xor.b16  	%rs217, %rs216, %rs133;
	xor.b16  	%rs405, %rs217, %rs145;
	ld.global.nc.u8 	%rs218, [%rd249+-11];
	cvt.u16.u8 	%rs219, %rs218;
	xor.b16  	%rs220, %rs119, %rs219;
	xor.b16  	%rs221, %rs220, %rs120;
	xor.b16  	%rs222, %rs221, %rs149;
	xor.b16  	%rs223, %rs222, %rs121;
	xor.b16  	%rs406, %rs223, %rs153;
	ld.global.nc.u8 	%rs224, [%rd249+-10];
	cvt.u16.u8 	%rs225, %rs224;
	xor.b16  	%rs226, %rs118, %rs225;
	xor.b16  	%rs227, %rs226, %rs120;
	xor.b16  	%rs228, %rs227, %rs121;
	xor.b16  	%rs229, %rs228, %rs153;
	xor.b16  	%rs407, %rs229, %rs157;
	ld.global.nc.u8 	%rs230, [%rd249+-9];
	cvt.u16.u8 	%rs231, %rs230;
	xor.b16  	%rs232, %rs118, %rs231;
	xor.b16  	%rs233, %rs232, %rs119;
	xor.b16  	%rs234, %rs233, %rs121;
	xor.b16  	%rs235, %rs234, %rs157;
	xor.b16  	%rs408, %rs235, %rs161;
	ld.global.nc.u8 	%rs236, [%rd249+-8];
	cvt.u16.u8 	%rs237, %rs236;
	xor.b16  	%rs238, %rs118, %rs237;
	xor.b16  	%rs239, %rs238, %rs119;
	xor.b16  	%rs240, %rs239, %rs120;
	xor.b16  	%rs241, %rs240, %rs149;
	xor.b16  	%rs409, %rs241, %rs161;
	ld.global.nc.u8 	%rs242, [%rd249+-7];
	cvt.u16.u8 	%rs243, %rs242;
	xor.b16  	%rs244, %rs123, %rs243;
	xor.b16  	%rs245, %rs244, %rs124;
	xor.b16  	%rs246, %rs245, %rs165;
	xor.b16  	%rs247, %rs246, %rs125;
	xor.b16  	%rs410, %rs247, %rs169;
	ld.global.nc.u8 	%rs248, [%rd249+-6];
	cvt.u16.u8 	%rs249, %rs248;
	xor.b16  	%rs250, %rs122, %rs249;
	xor.b16  	%rs251, %rs250, %rs124;
	xor.b16  	%rs252, %rs251, %rs125;
	xor.b16  	%rs253, %rs252, %rs169;
	xor.b16  	%rs411, %rs253, %rs173;
	ld.global.nc.u8 	%rs254, [%rd249+-5];
	cvt.u16.u8 	%rs255, %rs254;
	xor.b16  	%rs256, %rs122, %rs255;
	xor.b16  	%rs257, %rs256, %rs123;
	xor.b16  	%rs258, %rs257, %rs125;
	xor.b16  	%rs259, %rs258, %rs173;
	xor.b16  	%rs412, %rs259, %rs177;
	ld.global.nc.u8 	%rs260, [%rd249+-4];
	cvt.u16.u8 	%rs261, %rs260;
	xor.b16  	%rs262, %rs122, %rs261;
	xor.b16  	%rs263, %rs262, %rs123;
	xor.b16  	%rs264, %rs263, %rs124;
	xor.b16  	%rs265, %rs264, %rs165;
	xor.b16  	%rs413, %rs265, %rs177;
	ld.global.nc.u8 	%rs266, [%rd249+-3];
	cvt.u16.u8 	%rs267, %rs266;
	xor.b16  	%rs268, %rs127, %rs267;
	xor.b16  	%rs269, %rs268, %rs128;
	xor.b16  	%rs270, %rs269, %rs181;
	xor.b16  	%rs271, %rs270, %rs129;
	xor.b16  	%rs414, %rs271, %rs185;
	ld.global.nc.u8 	%rs272, [%rd249+-2];
	cvt.u16.u8 	%rs273, %rs272;
	xor.b16  	%rs274, %rs126, %rs273;
	xor.b16  	%rs275, %rs274, %rs128;
	xor.b16  	%rs276, %rs275, %rs129;
	xor.b16  	%rs277, %rs276, %rs185;
	xor.b16  	%rs415, %rs277, %rs189;
	ld.global.nc.u8 	%rs278, [%rd249+-1];
	cvt.u16.u8 	%rs279, %rs278;
	xor.b16  	%rs280, %rs126, %rs279;
	xor.b16  	%rs281, %rs280, %rs127;
	xor.b16  	%rs282, %rs281, %rs129;
	xor.b16  	%rs283, %rs282, %rs189;
	xor.b16  	%rs416, %rs283, %rs193;
	ld.global.nc.u8 	%rs284, [%rd249];
	cvt.u16.u8 	%rs285, %rs284;
	xor.b16  	%rs286, %rs126, %rs285;
	xor.b16  	%rs287, %rs286, %rs127;
	xor.b16  	%rs288, %rs287, %rs128;
	xor.b16  	%rs289, %rs288, %rs181;
	xor.b16  	%rs417, %rs289, %rs193;
	add.s32 	%r78, %r78, 1;
	add.s64 	%rd249, %rd249, 16;
	setp.ne.s32 	%p2, %r78, 9;
	@%p2 bra 	$L__BB0_2;
	ld.param.u64 	%rd247, [_Z17aes_gcm_ctr_ghashPKhPhP7gf128_tPKjPKS2_S0_i_param_0];
	cvt.u64.u16 	%rd101, %rs402;
	and.b64  	%rd102, %rd101, 255;
	mov.u64 	%rd103, AES_SBOX;
	add.s64 	%rd104, %rd103, %rd102;
	ld.const.u8 	%rs290, [%rd104];
	ld.global.nc.u8 	%rs291, [%rd1+160];
	cvt.u16.u8 	%rs292, %rs291;
	xor.b16  	%rs293, %rs292, %rs290;
	cvt.u64.u16 	%rd105, %rs407;
	and.b64  	%rd106, %rd105, 255;
	add.s64 	%rd107, %rd103, %rd106;
	ld.const.u8 	%rs294, [%rd107];
	ld.global.nc.u8 	%rs295, [%rd1+161];
	cvt.u16.u8 	%rs296, %rs295;
	xor.b16  	%rs297, %rs296, %rs294;
	cvt.u64.u16 	%rd108, %rs412;
	and.b64  	%rd109, %rd108, 255;
	add.s64 	%rd110, %rd103, %rd109;
	ld.const.u8 	%rs298, [%rd110];
	ld.global.nc.u8 	%rs299, [%rd1+162];
	cvt.u16.u8 	%rs300, %rs299;
	xor.b16  	%rs301, %rs300, %rs298;
	cvt.u64.u16 	%rd111, %rs417;
	and.b64  	%rd112, %rd111, 255;
	add.s64 	%rd113, %rd103, %rd112;
	ld.const.u8 	%rs302, [%rd113];
	ld.global.nc.u8 	%rs303, [%rd1+163];
	cvt.u16.u8 	%rs304, %rs303;
	xor.b16  	%rs305, %rs304, %rs302;
	cvt.u64.u16 	%rd114, %rs406;
	and.b64  	%rd115, %rd114, 255;
	add.s64 	%rd116, %rd103, %rd115;
	ld.const.u8 	%rs306, [%rd116];
	ld.global.nc.u8 	%rs307, [%rd1+164];
	cvt.u16.u8 	%rs308, %rs307;
	xor.b16  	%rs309, %rs308, %rs306;
	cvt.u64.u16 	%rd117, %rs411;
	and.b64  	%rd118, %rd117, 255;
	add.s64 	%rd119, %rd103, %rd118;
	ld.const.u8 	%rs310, [%rd119];
	ld.global.nc.u8 	%rs311, [%rd1+165];
	cvt.u16.u8 	%rs312, %rs311;
	xor.b16  	%rs313, %rs312, %rs310;
	cvt.u64.u16 	%rd120, %rs416;
	and.b64  	%rd121, %rd120, 255;
	add.s64 	%rd122, %rd103, %rd121;
	ld.const.u8 	%rs314, [%rd122];
	ld.global.nc.u8 	%rs315, [%rd1+166];
	cvt.u16.u8 	%rs316, %rs315;
	xor.b16  	%rs317, %rs316, %rs314;
	cvt.u64.u16 	%rd123, %rs405;
	and.b64  	%rd124, %rd123, 255;
	add.s64 	%rd125, %rd103, %rd124;
	ld.const.u8 	%rs318, [%rd125];
	ld.global.nc.u8 	%rs319, [%rd1+167];
	cvt.u16.u8 	%rs320, %rs319;
	xor.b16  	%rs321, %rs320, %rs318;
	cvt.u64.u16 	%rd126, %rs410;
	and.b64  	%rd127, %rd126, 255;
	add.s64 	%rd128, %rd103, %rd127;
	ld.const.u8 	%rs322, [%rd128];
	ld.global.nc.u8 	%rs323, [%rd1+168];
	cvt.u16.u8 	%rs324, %rs323;
	xor.b16  	%rs325, %rs324, %rs322;
	cvt.u64.u16 	%rd129, %rs415;
	and.b64  	%rd130, %rd129, 255;
	add.s64 	%rd131, %rd103, %rd130;
	ld.const.u8 	%rs326, [%rd131];
	ld.global.nc.u8 	%rs327, [%rd1+169];
	cvt.u16.u8 	%rs328, %rs327;
	xor.b16  	%rs329, %rs328, %rs326;
	cvt.u64.u16 	%rd132, %rs404;
	and.b64  	%rd133, %rd132, 255;
	add.s64 	%rd134, %rd103, %rd133;
	ld.const.u8 	%rs330, [%rd134];
	ld.global.nc.u8 	%rs331, [%rd1+170];
	cvt.u16.u8 	%rs332, %rs331;
	xor.b16  	%rs333, %rs332, %rs330;
	cvt.u64.u16 	%rd135, %rs409;
	and.b64  	%rd136, %rd135, 255;
	add.s64 	%rd137, %rd103, %rd136;
	ld.const.u8 	%rs334, [%rd137];
	ld.global.nc.u8 	%rs335, [%rd1+171];
	cvt.u16.u8 	%rs336, %rs335;
	xor.b16  	%rs337, %rs336, %rs334;
	cvt.u64.u16 	%rd138, %rs414;
	and.b64  	%rd139, %rd138, 255;
	add.s64 	%rd140, %rd103, %rd139;
	ld.const.u8 	%rs338, [%rd140];
	ld.global.nc.u8 	%rs339, [%rd1+172];
	cvt.u16.u8 	%rs340, %rs339;
	xor.b16  	%rs341, %rs340, %rs338;
	cvt.u64.u16 	%rd141, %rs403;
	and.b64  	%rd142, %rd141, 255;
	add.s64 	%rd143, %rd103, %rd142;
	ld.const.u8 	%rs342, [%rd143];
	ld.global.nc.u8 	%rs343, [%rd1+173];
	cvt.u16.u8 	%rs344, %rs343;
	xor.b16  	%rs345, %rs344, %rs342;
	cvt.u64.u16 	%rd144, %rs408;
	and.b64  	%rd145, %rd144, 255;
	add.s64 	%rd146, %rd103, %rd145;
	ld.const.u8 	%rs346, [%rd146];
	ld.global.nc.u8 	%rs347, [%rd1+174];
	cvt.u16.u8 	%rs348, %rs347;
	xor.b16  	%rs349, %rs348, %rs346;
	cvt.u64.u16 	%rd147, %rs413;
	and.b64  	%rd148, %rd147, 255;
	add.s64 	%rd149, %rd103, %rd148;
	ld.const.u8 	%rs350, [%rd149];
	ld.global.nc.u8 	%rs351, [%rd1+175];
	cvt.u16.u8 	%rs352, %rs351;
	xor.b16  	%rs353, %rs352, %rs350;
	mul.wide.s32 	%rd150, %r1, 16;
	cvta.to.global.u64 	%rd151, %rd247;
	add.s64 	%rd152, %rd151, %rd150;
	ld.global.nc.u8 	%rs354, [%rd152];
	cvt.u16.u8 	%rs355, %rs354;
	xor.b16  	%rs356, %rs293, %rs355;
	cvta.to.global.u64 	%rd153, %rd44;
	add.s64 	%rd154, %rd153, %rd150;
	st.global.u8 	[%rd154], %rs356;
	ld.global.nc.u8 	%rs357, [%rd152+1];
	cvt.u16.u8 	%rs358, %rs357;
	xor.b16  	%rs359, %rs297, %rs358;
	st.global.u8 	[%rd154+1], %rs359;
	ld.global.nc.u8 	%rs360, [%rd152+2];
	cvt.u16.u8 	%rs361, %rs360;
	xor.b16  	%rs362, %rs301, %rs361;
	st.global.u8 	[%rd154+2], %rs362;
	ld.global.nc.u8 	%rs363, [%rd152+3];
	cvt.u16.u8 	%rs364, %rs363;
	xor.b16  	%rs365, %rs305, %rs364;
	st.global.u8 	[%rd154+3], %rs365;
	ld.global.nc.u8 	%rs366, [%rd152+4];
	cvt.u16.u8 	%rs367, %rs366;
	xor.b16  	%rs368, %rs309, %rs367;
	st.global.u8 	[%rd154+4], %rs368;
	ld.global.nc.u8 	%rs369, [%rd152+5];
	cvt.u16.u8 	%rs370, %rs369;
	xor.b16  	%rs371, %rs313, %rs370;
	st.global.u8 	[%rd154+5], %rs371;
	ld.global.nc.u8 	%rs372, [%rd152+6];
	cvt.u16.u8 	%rs373, %rs372;
	xor.b16  	%rs374, %rs317, %rs373;
	st.global.u8 	[%rd154+6], %rs374;
	ld.global.nc.u8 	%rs375, [%rd152+7];
	cvt.u16.u8 	%rs376, %rs375;
	xor.b16  	%rs377, %rs321, %rs376;
	st.global.u8 	[%rd154+7], %rs377;
	ld.global.nc.u8 	%rs378, [%rd152+8];
	cvt.u16.u8 	%rs379, %rs378;
	xor.b16  	%rs380, %rs325, %rs379;
	st.global.u8 	[%rd154+8], %rs380;
	ld.global.nc.u8 	%rs381, [%rd152+9];
	cvt.u16.u8 	%rs382, %rs381;
	xor.b16  	%rs383, %rs329, %rs382;
	st.global.u8 	[%rd154+9], %rs383;
	ld.global.nc.u8 	%rs384, [%rd152+10];
	cvt.u16.u8 	%rs385, %rs384;
	xor.b16  	%rs386, %rs333, %rs385;
	st.global.u8 	[%rd154+10], %rs386;
	ld.global.nc.u8 	%rs387, [%rd152+11];
	cvt.u16.u8 	%rs388, %rs387;
	xor.b16  	%rs389, %rs337, %rs388;
	st.global.u8 	[%rd154+11], %rs389;
	ld.global.nc.u8 	%rs390, [%rd152+12];
	cvt.u16.u8 	%rs391, %rs390;
	xor.b16  	%rs392, %rs341, %rs391;
	st.global.u8 	[%rd154+12], %rs392;
	ld.global.nc.u8 	%rs393, [%rd152+13];
	cvt.u16.u8 	%rs394, %rs393;
	xor.b16  	%rs395, %rs345, %rs394;
	st.global.u8 	[%rd154+13], %rs395;
	ld.global.nc.u8 	%rs396, [%rd152+14];
	cvt.u16.u8 	%rs397, %rs396;
	xor.b16  	%rs398, %rs349, %rs397;
	st.global.u8 	[%rd154+14], %rs398;
	ld.global.nc.u8 	%rs399, [%rd152+15];
	cvt.u16.u8 	%rs400, %rs399;
	xor.b16  	%rs401, %rs353, %rs400;
	st.global.u8 	[%rd154+15], %rs401;
	cvt.u64.u16 	%rd155, %rs356;
	shl.b64 	%rd156, %rd155, 56;
	cvt.u64.u16 	%rd157, %rs359;
	shl.b64 	%rd158, %rd157, 48;
	and.b64  	%rd159, %rd158, 71776119061217280;
	or.b64  	%rd160, %rd159, %rd156;
	cvt.u64.u16 	%rd161, %rs362;
	shl.b64 	%rd162, %rd161, 40;
	and.b64  	%rd163, %rd162, 280375465082880;
	or.b64  	%rd164, %rd160, %rd163;
	cvt.u64.u16 	%rd165, %rs365;
	shl.b64 	%rd166, %rd165, 32;
	and.b64  	%rd167, %rd166, 1095216660480;
	or.b64  	%rd168, %rd164, %rd167;
	cvt.u32.u16 	%r29, %rs368;
	and.b32  	%r30, %r29, 255;
	mul.wide.u32 	%rd169, %r30, 16777216;
	or.b64  	%rd170, %rd168, %rd169;
	cvt.u32.u16 	%r31, %rs371;
	and.b32  	%r32, %r31, 255;
	mul.wide.u32 	%rd171, %r32, 65536;
	or.b64  	%rd172, %rd170, %rd171;
	cvt.u32.u16 	%r33, %rs374;
	and.b32  	%r34, %r33, 255;
	mul.wide.u32 	%rd173, %r34, 256;
	or.b64  	%rd174, %rd172, %rd173;
	cvt.u64.u16 	%rd175, %rs377;
	and.b64  	%rd176, %rd175, 255;
	or.b64  	%rd251, %rd174, %rd176;
	cvt.u64.u16 	%rd177, %rs380;
	shl.b64 	%rd178, %rd177, 56;
	cvt.u64.u16 	%rd179, %rs383;
	shl.b64 	%rd180, %rd179, 48;
	and.b64  	%rd181, %rd180, 71776119061217280;
	or.b64  	%rd182, %rd181, %rd178;
	cvt.u64.u16 	%rd183, %rs386;
	shl.b64 	%rd184, %rd183, 40;
	and.b64  	%rd185, %rd184, 280375465082880;
	or.b64  	%rd186, %rd182, %rd185;
	cvt.u64.u16 	%rd187, %rs389;
	shl.b64 	%rd188, %rd187, 32;
	and.b64  	%rd189, %rd188, 1095216660480;
	or.b64  	%rd190, %rd186, %rd189;
	cvt.u32.u16 	%r35, %rs392;
	and.b32  	%r36, %r35, 255;
	mul.wide.u32 	%rd191, %r36, 16777216;
	or.b64  	%rd192, %rd190, %rd191;
	cvt.u32.u16 	%r37, %rs395;
	and.b32  	%r38, %r37, 255;
	mul.wide.u32 	%rd193, %r38, 65536;
	or.b64  	%rd194, %rd192, %rd193;
	cvt.u32.u16 	%r39, %rs398;
	and.b32  	%r40, %r39, 255;
	mul.wide.u32 	%rd195, %r40, 256;
	or.b64  	%rd196, %rd194, %rd195;
	cvt.u64.u16 	%rd197, %rs401;
	and.b64  	%rd198, %rd197, 255;
	or.b64  	%rd252, %rd196, %rd198;
	not.b32 	%r41, %r1;
	add.s32 	%r42, %r9, %r41;
	cvta.to.global.u64 	%rd199, %rd46;
	mul.wide.s32 	%rd200, %r42, 16;
	add.s64 	%rd201, %rd199, %rd200;
	ld.global.nc.u64 	%rd7, [%rd201];
	ld.global.nc.u64 	%rd8, [%rd201+8];
	ld.const.u64 	%rd9, [GCM_R_AES];
	mov.b64 	%rd253, 0;
	mov.b32 	%r80, 128;
	mov.b64 	%rd250, 124;
	mov.b32 	%r79, -128;
	ld.const.u64 	%rd10, [GCM_R_AES+8];
	mov.u64 	%rd254, %rd253;
$L__BB0_4:
	add.s32 	%r6, %r79, 128;
	setp.gt.u32 	%p3, %r6, 63;
	@%p3 bra 	$L__BB0_6;
	add.s32 	%r45, %r80, -65;
	shr.u64 	%rd255, %rd7, %r45;
	bra.uni 	$L__BB0_7;
$L__BB0_6:
	cvt.u32.u64 	%r43, %rd250;
	add.s32 	%r44, %r43, 3;
	shr.u64 	%rd255, %rd8, %r44;
$L__BB0_7:
	and.b64  	%rd202, %rd255, 1;
	neg.s64 	%rd203, %rd202;
	and.b64  	%rd204, %rd203, %rd252;
	xor.b64  	%rd19, %rd204, %rd254;
	and.b64  	%rd205, %rd203, %rd251;
	xor.b64  	%rd20, %rd205, %rd253;
	setp.lt.u32 	%p4, %r6, 63;
	@%p4 bra 	$L__BB0_9;
	cvt.u32.u64 	%r46, %rd250;
	add.s32 	%r47, %r46, 2;
	shr.u64 	%rd256, %rd8, %r47;
	bra.uni 	$L__BB0_10;
$L__BB0_9:
	add.s32 	%r48, %r80, -66;
	shr.u64 	%rd256, %rd7, %r48;
$L__BB0_10:
	and.b64  	%rd206, %rd252, 1;
	neg.s64 	%rd207, %rd206;
	and.b64  	%rd208, %rd207, %rd10;
	mov.b64 	{%r49, %r50}, %rd251;
	mov.b64 	{%r51, %r52}, %rd252;
	shf.l.wrap.b32 	%r53, %r52, %r49, 31;
	shf.l.wrap.b32 	%r54, %r51, %r52, 31;
	mov.b64 	%rd209, {%r54, %r53};
	xor.b64  	%rd24, %rd209, %rd208;
	and.b64  	%rd210, %rd207, %rd9;
	shr.u64 	%rd211, %rd251, 1;
	xor.b64  	%rd25, %rd211, %rd210;
	and.b64  	%rd212, %rd256, 1;
	neg.s64 	%rd213, %rd212;
	and.b64  	%rd214, %rd213, %rd24;
	xor.b64  	%rd26, %rd214, %rd19;
	and.b64  	%rd215, %rd213, %rd25;
	xor.b64  	%rd27, %rd215, %rd20;
	setp.lt.u32 	%p5, %r6, 62;
	@%p5 bra 	$L__BB0_12;
	cvt.u32.u64 	%r55, %rd250;
	add.s32 	%r56, %r55, 1;
	shr.u64 	%rd257, %rd8, %r56;
	bra.uni 	$L__BB0_13;
$L__BB0_12:
	add.s32 	%r57, %r80, -67;
	shr.u64 	%rd257, %rd7, %r57;
$L__BB0_13:
	and.b64  	%rd216, %rd24, 1;
	neg.s64 	%rd217, %rd216;
	and.b64  	%rd218, %rd217, %rd10;
	mov.b64 	{%r58, %r59}, %rd25;
	mov.b64 	{%r60, %r61}, %rd24;
	shf.l.wrap.b32 	%r62, %r61, %r58, 31;
	shf.l.wrap.b32 	%r63, %r60, %r61, 31;
	mov.b64 	%rd219, {%r63, %r62};
	xor.b64  	%rd31, %rd219, %rd218;
	and.b64  	%rd220, %rd217, %rd9;
	shr.u64 	%rd221, %rd25, 1;
	xor.b64  	%rd32, %rd221, %rd220;
	and.b64  	%rd222, %rd257, 1;
	neg.s64 	%rd223, %rd222;
	and.b64  	%rd224, %rd223, %rd31;
	xor.b64  	%rd33, %rd224, %rd26;
	and.b64  	%rd225, %rd223, %rd32;
	xor.b64  	%rd34, %rd225, %rd27;
	setp.lt.u32 	%p6, %r6, 61;
	@%p6 bra 	$L__BB0_15;
	cvt.u32.u64 	%r64, %rd250;
	shr.u64 	%rd258, %rd8, %r64;
	bra.uni 	$L__BB0_16;
$L__BB0_15:
	add.s32 	%r65, %r80, -68;
	shr.u64 	%rd258, %rd7, %r65;
$L__BB0_16:
	and.b64  	%rd226, %rd31, 1;
	neg.s64 	%rd227, %rd226;
	and.b64  	%rd228, %rd227, %rd10;
	mov.b64 	{%r66, %r67}, %rd32;
	mov.b64 	{%r68, %r69}, %rd31;
	shf.l.wrap.b32 	%r70, %r69, %r66, 31;
	shf.l.wrap.b32 	%r71, %r68, %r69, 31;
	mov.b64 	%rd229, {%r71, %r70};
	xor.b64  	%rd230, %rd229, %rd228;
	and.b64  	%rd231, %rd227, %rd9;
	shr.u64 	%rd232, %rd32, 1;
	xor.b64  	%rd233, %rd232, %rd231;
	and.b64  	%rd234, %rd258, 1;
	neg.s64 	%rd235, %rd234;
	and.b64  	%rd236, %rd235, %rd230;
	xor.b64  	%rd254, %rd236, %rd33;
	and.b64  	%rd237, %rd235, %rd233;
	xor.b64  	%rd253, %rd237, %rd34;
	mov.b64 	{%r72, %r73}, %rd230;
	mov.b64 	{%r74, %r75}, %rd233;
	shf.l.wrap.b32 	%r76, %r73, %r74, 31;
	shf.l.wrap.b32 	%r77, %r72, %r73, 31;
	mov.b64 	%rd238, {%r77, %r76};
	shr.u64 	%rd239, %rd233, 1;
	and.b64  	%rd240, %rd230, 1;
	neg.s64 	%rd241, %rd240;
	and.b64  	%rd242, %rd241, %rd10;
	xor.b64  	%rd252, %rd238, %rd242;
	and.b64  	%rd243, %rd241, %rd9;
	xor.b64  	%rd251, %rd239, %rd243;
	add.s32 	%r80, %r80, -4;
	add.s64 	%rd250, %rd250, -4;
	add.s32 	%r79, %r79, 4;
	setp.ne.s32 	%p7, %r79, 0;
	@%p7 bra 	$L__BB0_4;
	ld.param.u64 	%rd248, [_Z17aes_gcm_ctr_ghashPKhPhP7gf128_tPKjPKS2_S0_i_param_2];
	cvta.to.global.u64 	%rd244, %rd248;
	add.s64 	%rd246, %rd244, %rd150;
	st.global.u64 	[%rd246], %rd253;
	st.global.u64 	[%rd246+8], %rd254;
$L__BB0_18:
	ret;

}


// ===== COMPILED SASS (sm_100) =====

	.target	sm_100

	.elftype	@"ET_EXEC"


//--------------------- .note.nv.tkinfo           --------------------------
	.section	.note.nv.tkinfo,"",@"SHT_NOTE"
	.sectionflags	@"SHF_NOTE_NV_TKINFO"
	.tkinfo
        /*0018*/ 	.word	0x00000002
        /*0030*/ 	.string	""
        /*0030*/ 	.string	"ptxas"
        /*0030*/ 	.string	"Cuda compilation tools, release 13.0, V13.0.88"
        /*0030*/ 	.string	"Build cuda_13.0.r13.0/compiler.36424714_0"
        /*0030*/ 	.string	"-arch sm_100 -m 64 "



//--------------------- .note.nv.cuinfo           --------------------------
	.section	.note.nv.cuinfo,"",@"SHT_NOTE"
	.sectionflags	@"SHF_NOTE_NV_CUINFO"
        /*0018*/ 	.short	0x0002
        /*001a*/ 	.short	0x0064
        /*001c*/ 	.short	0x0082
	.zero		2


//--------------------- .nv.info                  --------------------------
	.section	.nv.info,"",@"SHT_CUDA_INFO"
	.align	4


	//----- nvinfo : EIATTR_REGCOUNT
	.align		4
        /*0000*/ 	.byte	0x04, 0x2f
        /*0002*/ 	.short	(.L_4 - .L_3)
	.align		4
.L_3:
        /*0004*/ 	.word	index@(_Z17aes_gcm_ctr_ghashPKhPhP7gf128_tPKjPKS2_S0_i)
        /*0008*/ 	.word	0x00000020


	//----- nvinfo : EIATTR_FRAME_SIZE
	.align		4
.L_4:
        /*000c*/ 	.byte	0x04, 0x11
        /*000e*/ 	.short	(.L_6 - .L_5)
	.align		4
.L_5:
        /*0010*/ 	.word	index@(_Z17aes_gcm_ctr_ghashPKhPhP7gf128_tPKjPKS2_S0_i)
        /*0014*/ 	.word	0x00000000


	//----- nvinfo : EIATTR_MIN_STACK_SIZE
	.align		4
.L_6:
        /*0018*/ 	.byte	0x04, 0x12
        /*001a*/ 	.short	(.L_8 - .L_7)
	.align		4
.L_7:
        /*001c*/ 	.word	index@(_Z17aes_gcm_ctr_ghashPKhPhP7gf128_tPKjPKS2_S0_i)
        /*0020*/ 	.word	0x00000000
.L_8:


//--------------------- .nv.compat                --------------------------
	.section	.nv.compat,"",@"SHT_CUDA_COMPAT_INFO"
	.align	4
        /*0000*/ 	.byte	0x02, 0x09, 0x00, 0x00, 0x02, 0x02, 0x01, 0x00, 0x02, 0x05, 0x05, 0x00, 0x03, 0x07, 0x01, 0x01
        /*0010*/ 	.byte	0x02, 0x03, 0x00, 0x00, 0x02, 0x06, 0x01, 0x00, 0x04, 0x0b, 0x08, 0x00, 0x09, 0x00, 0x00, 0x00
        /*0020*/ 	.byte	0x00, 0x00, 0x00, 0x00


//--------------------- .nv.info._Z17aes_gcm_ctr_ghashPKhPhP7gf128_tPKjPKS2_S0_i --------------------------
	.section	.nv.info._Z17aes_gcm_ctr_ghashPKhPhP7gf128_tPKjPKS2_S0_i,"",@"SHT_CUDA_INFO"
	.sectionflags	@""
	.align	4


	//----- nvinfo : EIATTR_CUDA_API_VERSION
	.align		4
        /*0000*/ 	.byte	0x04, 0x37
        /*0002*/ 	.short	(.L_10 - .L_9)
.L_9:
        /*0004*/ 	.word	0x00000082


	//----- nvinfo : EIATTR_KPARAM_INFO
	.align		4
.L_10:
        /*0008*/ 	.byte	0x04, 0x17
        /*000a*/ 	.short	(.L_12 - .L_11)
.L_11:
        /*000c*/ 	.word	0x00000000
        /*0010*/ 	.short	0x0006
        /*0012*/ 	.short	0x0030
        /*0014*/ 	.byte	0x00, 0xf0, 0x11, 0x00


	//----- nvinfo : EIATTR_KPARAM_INFO
	.align		4
.L_12:
        /*0018*/ 	.byte	0x04, 0x17
        /*001a*/ 	.short	(.L_14 - .L_13)
.L_13:
        /*001c*/ 	.word	0x00000000
        /*0020*/ 	.short	0x0005
        /*0022*/ 	.short	0x0028
        /*0024*/ 	.byte	0x00, 0xf5, 0x21, 0x00


	//----- nvinfo : EIATTR_KPARAM_INFO
	.align		4
.L_14:
        /*0028*/ 	.byte	0x04, 0x17
        /*002a*/ 	.short	(.L_16 - .L_15)
.L_15:
        /*002c*/ 	.word	0x00000000
        /*0030*/ 	.short	0x0004
        /*0032*/ 	.short	0x0020
        /*0034*/ 	.byte	0x00, 0xf5, 0x21, 0x00


	//----- nvinfo : EIATTR_KPARAM_INFO
	.align		4
.L_16:
        /*0038*/ 	.byte	0x04, 0x17
        /*003a*/ 	.short	(.L_18 - .L_17)
.L_17:
        /*003c*/ 	.word	0x00000000
        /*0040*/ 	.short	0x0003
        /*0042*/ 	.short	0x0018
        /*0044*/ 	.byte	0x00, 0xf5, 0x21, 0x00


	//----- nvinfo : EIATTR_KPARAM_INFO
	.align		4
.L_18:
        /*0048*/ 	.byte	0x04, 0x17
        /*004a*/ 	.short	(.L_20 - .L_19)
.L_19:
        /*004c*/ 	.word	0x00000000
        /*0050*/ 	.short	0x0002
        /*0052*/ 	.short	0x0010
        /*0054*/ 	.byte	0x00, 0xf5, 0x21, 0x00


	//----- nvinfo : EIATTR_KPARAM_INFO
	.align		4
.L_20:
        /*0058*/ 	.byte	0x04, 0x17
        /*005a*/ 	.short	(.L_22 - .L_21)
.L_21:
        /*005c*/ 	.word	0x00000000
        /*0060*/ 	.short	0x0001
        /*0062*/ 	.short	0x0008
        /*0064*/ 	.byte	0x00, 0xf5, 0x21, 0x00


	//----- nvinfo : EIATTR_KPARAM_INFO
	.align		4
.L_22:
        /*0068*/ 	.byte	0x04, 0x17
        /*006a*/ 	.short	(.L_24 - .L_23)
.L_23:
        /*006c*/ 	.word	0x00000000
        /*0070*/ 	.short	0x0000
        /*0072*/ 	.short	0x0000
        /*0074*/ 	.byte	0x00, 0xf5, 0x21, 0x00


	//----- nvinfo : EIATTR_SPARSE_MMA_MASK
	.align		4
.L_24:
        /*0078*/ 	.byte	0x03, 0x50
        /*007a*/ 	.short	0x0000


	//----- nvinfo : EIATTR_MAXREG_COUNT
	.align		4
        /*007c*/ 	.byte	0x03, 0x1b
        /*007e*/ 	.short	0x00ff


	//----- nvinfo : EIATTR_MERCURY_ISA_VERSION
	.align		4
        /*0080*/ 	.byte	0x03, 0x5f
        /*0082*/ 	.short	0x0101


	//----- nvinfo : EIATTR_VRC_CTA_INIT_COUNT
	.align		4
        /*0084*/ 	.byte	0x02, 0x4a
	.zero		1
	.zero		1


	//----- nvinfo : EIATTR_EXIT_INSTR_OFFSETS
	.align		4
        /*0088*/ 	.byte	0x04, 0x1c
        /*008a*/ 	.short	(.L_26 - .L_25)


	//   ....[0]....
.L_25:
        /*008c*/ 	.word	0x00000070


	//   ....[1]....
        /*0090*/ 	.word	0x00001f20


	//----- nvinfo : EIATTR_CBANK_PARAM_SIZE
	.align		4
.L_26:
        /*0094*/ 	.byte	0x03, 0x19
        /*0096*/ 	.short	0x0034


	//----- nvinfo : EIATTR_PARAM_CBANK
	.align		4
        /*0098*/ 	.byte	0x04, 0x0a
        /*009a*/ 	.short	(.L_28 - .L_27)
	.align		4
.L_27:
        /*009c*/ 	.word	index@(.nv.constant0._Z17aes_gcm_ctr_ghashPKhPhP7gf128_tPKjPKS2_S0_i)
        /*00a0*/ 	.short	0x0380
        /*00a2*/ 	.short	0x0034


	//----- nvinfo : EIATTR_SW_WAR
	.align		4
.L_28:
        /*00a4*/ 	.byte	0x04, 0x36
        /*00a6*/ 	.short	(.L_30 - .L_29)
.L_29:
        /*00a8*/ 	.word	0x00000008
.L_30:


//--------------------- .nv.callgraph             --------------------------
	.section	.nv.callgraph,"",@"SHT_CUDA_CALLGRAPH"
	.align	4
	.sectionentsize	8
	.align		4
        /*0000*/ 	.word	0x00000000
	.align		4
        /*0004*/ 	.word	0xffffffff
	.align		4
        /*0008*/ 	.word	0x00000000
	.align		4
        /*000c*/ 	.word	0xfffffffe
	.align		4
        /*0010*/ 	.word	0x00000000
	.align		4
        /*0014*/ 	.word	0xfffffffd
	.align		4
        /*0018*/ 	.word	0x00000000
	.align		4
        /*001c*/ 	.word	0xfffffffc


//--------------------- .nv.constant3             --------------------------
	.section	.nv.constant3,"a",@progbits
	.align	8
.nv.constant3:
	.type		AES_SBOX,@object
	.size		AES_SBOX,(AES_RCON - AES_SBOX)
AES_SBOX:
        /*0000*/ 	.byte	0x63, 0x7c, 0x77, 0x7b, 0xf2, 0x6b, 0x6f, 0xc5, 0x30, 0x01, 0x67, 0x2b, 0xfe, 0xd7, 0xab, 0x76
        /* <DEDUP_REMOVED lines=15> */
	.type		AES_RCON,@object
	.size		AES_RCON,(.L_1 - AES_RCON)
AES_RCON:
        /*0100*/ 	.byte	0x00, 0x01, 0x02, 0x04, 0x08, 0x10, 0x20, 0x40, 0x80, 0x1b, 0x36
.L_1:
	.zero		5
	.type		GCM_R_AES,@object
	.size		GCM_R_AES,(.L_2 - GCM_R_AES)
GCM_R_AES:
        /*0110*/ 	.byte	0x00, 0x00, 0x00, 0x00, 0x00, 0x00, 0x00, 0xe1, 0x00, 0x00, 0x00, 0x00, 0x00, 0x00, 0x00, 0x00
.L_2:


//--------------------- .text._Z17aes_gcm_ctr_ghashPKhPhP7gf128_tPKjPKS2_S0_i --------------------------
	.section	.text._Z17aes_gcm_ctr_ghashPKhPhP7gf128_tPKjPKS2_S0_i,"ax",@progbits
	.align	128
        .global         _Z17aes_gcm_ctr_ghashPKhPhP7gf128_tPKjPKS2_S0_i
        .type           _Z17aes_gcm_ctr_ghashPKhPhP7gf128_tPKjPKS2_S0_i,@function
        .size           _Z17aes_gcm_ctr_ghashPKhPhP7gf128_tPKjPKS2_S0_i,(.L_x_3 - _Z17aes_gcm_ctr_ghashPKhPhP7gf128_tPKjPKS2_S0_i)
        .other          _Z17aes_gcm_ctr_ghashPKhPhP7gf128_tPKjPKS2_S0_i,@"STO_CUDA_ENTRY STV_DEFAULT"
_Z17aes_gcm_ctr_ghashPKhPhP7gf128_tPKjPKS2_S0_i:
.text._Z17aes_gcm_ctr_ghashPKhPhP7gf128_tPKjPKS2_S0_i:
[----:B------:R-:W-:Y:S01]  /*0000*/  LDC R1, c[0x0][0x37c] ;  /* 0x0000df00ff017b82 */ /* 0x000fe20000000800 */
[----:B------:R-:W0:Y:S07]  /*0010*/  S2R R3, SR_TID.X ;  /* 0x0000000000037919 */ /* 0x000e2e0000002100 */
[----:B------:R-:W0:Y:S01]  /*0020*/  S2UR UR4, SR_CTAID.X ;  /* 0x00000000000479c3 */ /* 0x000e220000002500 */
[----:B------:R-:W1:Y:S07]  /*0030*/  LDCU UR5, c[0x0][0x3b0] ;  /* 0x00007600ff0577ac */ /* 0x000e6e0008000800 */
[----:B------:R-:W0:Y:S02]  /*0040*/  LDC R2, c[0x0][0x360] ;  /* 0x0000d800ff027b82 */ /* 0x000e240000000800 */
[----:B0-----:R-:W-:-:S05]  /*0050*/  IMAD R2, R2, UR4, R3 ;  /* 0x0000000402027c24 */ /* 0x001fca000f8e0203 */
[----:B-1----:R-:W-:-:S13]  /*0060*/  ISETP.GE.AND P0, PT, R2, UR5, PT ;  /* 0x0000000502007c0c */ /* 0x002fda000bf06270 */
[----:B------:R-:W-:Y:S05]  /*0070*/  @P0 EXIT ;  /* 0x000000000000094d */ /* 0x000fea0003800000 */
[----:B------:R-:W0:Y:S01]  /*0080*/  LDC.64 R6, c[0x0][0x3a8] ;  /* 0x0000ea00ff067b82 */ /* 0x000e220000000a00 */
[----:B------:R-:W0:Y:S01]  /*0090*/  LDCU.64 UR6, c[0x0][0x358] ;  /* 0x00006b00ff0677ac */ /* 0x000e220008000a00 */
[----:B------:R-:W1:Y:S06]  /*00a0*/  LDCU.64 UR4, c[0x0][0x398] ;  /* 0x00007300ff0477ac */ /* 0x000e6c0008000a00 */
[----:B------:R-:W2:Y:S01]  /*00b0*/  LDC.64 R4, c[0x0][0x398] ;  /* 0x0000e600ff047b82 */ /* 0x000ea20000000a00 */
[----:B0-----:R-:W3:Y:S04]  /*00c0*/  LDG.E.U8.CONSTANT R8, desc[UR6][R6.64+0xd] ;  /* 0x00000d0606087981 */ /* 0x001ee8000c1e9100 */
[----:B------:R-:W3:Y:S04]  /*00d0*/  LDG.E.U8.CONSTANT R11, desc[UR6][R6.64+0xc] ;  /* 0x00000c06060b7981 */ /* 0x000ee8000c1e9100 */
[----:B------:R-:W4:Y:S04]  /*00e0*/  LDG.E.U8.CONSTANT R9, desc[UR6][R6.64+0xe] ;  /* 0x00000e0606097981 */ /* 0x000f28000c1e9100 */
[----:B------:R-:W5:Y:S04]  /*00f0*/  LDG.E.U8.CONSTANT R15, desc[UR6][R6.64+0xf] ;  /* 0x00000f06060f7981 */ /* 0x000f68000c1e9100 */
[----:B------:R-:W5:Y:S04]  /*0100*/  LDG.E.U8.CONSTANT R16, desc[UR6][R6.64+0x2] ;  /* 0x0000020606107981 */ /* 0x000f68000c1e9100 */
[----:B--2---:R-:W2:Y:S04]  /*0110*/  LDG.E.U8.CONSTANT R21, desc[UR6][R4.64+0x2] ;  /* 0x0000020604157981 */ /* 0x004ea8000c1e9100 */
[----:B------:R-:W2:Y:S04]  /*0120*/  LDG.E.U8.CONSTANT R10, desc[UR6][R6.64] ;  /* 0x00000006060a7981 */ /* 0x000ea8000c1e9100 */
        /* <DEDUP_REMOVED lines=14> */
[----:B------:R-:W2:Y:S01]  /*0210*/  LDG.E.U8.CONSTANT R25, desc[UR6][R4.64+0x8] ;  /* 0x0000080604197981 */ /* 0x000ea2000c1e9100 */
[----:B---3--:R-:W-:-:S03]  /*0220*/  IMAD R8, R11, 0x100, R8 ;  /* 0x000001000b087824 */ /* 0x008fc600078e0208 */
[----:B------:R-:W3:Y:S01]  /*0230*/  LDG.E.U8.CONSTANT R11, desc[UR6][R6.64+0xb] ;  /* 0x00000b06060b7981 */ /* 0x000ee2000c1e9100 */
[----:B----4-:R-:W-:-:S03]  /*0240*/  IMAD R14, R8, 0x100, R9 ;  /* 0x00000100080e7824 */ /* 0x010fc600078e0209 */
[----:B------:R-:W4:Y:S01]  /*0250*/  LDG.E.U8.CONSTANT R9, desc[UR6][R6.64+0x6] ;  /* 0x0000060606097981 */ /* 0x000f22000c1e9100 */
[----:B-----5:R-:W-:-:S03]  /*0260*/  IMAD.U32 R15, R14, 0x100, R15 ;  /* 0x000001000e0f7824 */ /* 0x020fc600078e000f */
[----:B------:R-:W3:Y:S04]  /*0270*/  LDG.E.U8.CONSTANT R14, desc[UR6][R4.64+0xb] ;  /* 0x00000b06040e7981 */ /* 0x000ee8000c1e9100 */
[----:B------:R0:W5:Y:S01]  /*0280*/  LDG.E.U8.CONSTANT R8, desc[UR6][R6.64+0x8] ;  /* 0x0000080606087981 */ /* 0x000162000c1e9100 */
[----:B--2---:R-:W-:-:S03]  /*0290*/  LOP3.LUT R16, R21, R16, RZ, 0x3c, !PT ;  /* 0x0000001015107212 */ /* 0x004fc600078e3cff */
[----:B------:R-:W2:Y:S01]  /*02a0*/  LDG.E.U8.CONSTANT R21, desc[UR6][R4.64+0xf] ;  /* 0x00000f0604157981 */ /* 0x000ea2000c1e9100 */
[----:B------:R-:W-:-:S03]  /*02b0*/  LOP3.LUT R10, R23, R10, RZ, 0x3c, !PT ;  /* 0x0000000a170a7212 */ /* 0x000fc600078e3cff */
[----:B------:R-:W2:Y:S01]  /*02c0*/  LDG.E.U8.CONSTANT R23, desc[UR6][R4.64+0x9] ;  /* 0x0000090604177981 */ /* 0x000ea2000c1e9100 */
[----:B0-----:R-:W-:-:S03]  /*02d0*/  LOP3.LUT R6, R28, R13, RZ, 0x3c, !PT ;  /* 0x0000000d1c067212 */ /* 0x001fc600078e3cff */
[----:B------:R-:W2:Y:S01]  /*02e0*/  LDG.E.U8.CONSTANT R13, desc[UR6][R4.64+0xe] ;  /* 0x00000e06040d7981 */ /* 0x000ea2000c1e9100 */
[----:B------:R-:W-:-:S03]  /*02f0*/  LOP3.LUT R7, R12, R3, RZ, 0x3c, !PT ;  /* 0x000000030c077212 */ /* 0x000fc600078e3cff */
[----:B------:R-:W2:Y:S04]  /*0300*/  LDG.E.U8.CONSTANT R12, desc[UR6][R4.64+0xc] ;  /* 0x00000c06040c7981 */ /* 0x000ea8000c1e9100 */
[----:B------:R-:W2:Y:S01]  /*0310*/  LDG.E.U8.CONSTANT R3, desc[UR6][R4.64+0xd] ;  /* 0x00000d0604037981 */ /* 0x000ea2000c1e9100 */
[----:B------:R-:W-:-:S03]  /*0320*/  LOP3.LUT R0, R19, R0, RZ, 0x3c, !PT ;  /* 0x0000000013007212 */ /* 0x000fc600078e3cff */
[----:B------:R0:W2:Y:S01]  /*0330*/  LDG.E.U8.CONSTANT R19, desc[UR6][R4.64+0xa] ;  /* 0x00000a0604137981 */ /* 0x0000a2000c1e9100 */
[----:B-1----:R-:W-:Y:S01]  /*0340*/  UIADD3 UR4, UP0, UPT, UR4, 0x1f, URZ ;  /* 0x0000001f04047890 */ /* 0x002fe2000ff1e0ff */
[----:B------:R-:W-:Y:S02]  /*0350*/  LOP3.LUT R17, R20, R17, RZ, 0x3c, !PT ;  /* 0x0000001114117212 */ /* 0x000fe400078e3cff */
[----:B------:R-:W-:Y:S01]  /*0360*/  IADD3 R20, PT, PT, R2, 0x1, R15 ;  /* 0x0000000102147810 */ /* 0x000fe20007ffe00f */
[----:B------:R-:W-:-:S03]  /*0370*/  UIADD3.X UR5, UPT, UPT, URZ, UR5, URZ, UP0, !UPT ;  /* 0x00000005ff057290 */ /* 0x000fc600087fe4ff */
[----:B0-----:R-:W-:Y:S02]  /*0380*/  SHF.R.U32.HI R5, RZ, 0x18, R20 ;  /* 0x00000018ff057819 */ /* 0x001fe40000011614 */
[----:B------:R-:W-:Y:S02]  /*0390*/  PRMT R4, R20, 0x7632, R4 ;  /* 0x0000763214047816 */ /* 0x000fe40000000004 */
[----:B------:R-:W-:Y:S02]  /*03a0*/  LOP3.LUT R26, R27, R26, RZ, 0x3c, !PT ;  /* 0x0000001a1b1a7212 */ /* 0x000fe400078e3cff */
[----:B---3--:R-:W-:Y:S02]  /*03b0*/  LOP3.LUT R11, R14, R11, RZ, 0x3c, !PT ;  /* 0x0000000b0e0b7212 */ /* 0x008fe400078e3cff */
[----:B------:R-:W-:Y:S02]  /*03c0*/  SHF.R.U32.HI R14, RZ, 0x8, R20 ;  /* 0x00000008ff0e7819 */ /* 0x000fe40000011614 */
[----:B----4-:R-:W-:-:S02]  /*03d0*/  LOP3.LUT R9, R22, R9, RZ, 0x3c, !PT ;  /* 0x0000000916097212 */ /* 0x010fc400078e3cff */
[----:B-----5:R-:W-:Y:S02]  /*03e0*/  LOP3.LUT R8, R25, R8, RZ, 0x3c, !PT ;  /* 0x0000000819087212 */ /* 0x020fe400078e3cff */
[----:B--2---:R-:W-:Y:S01]  /*03f0*/  LOP3.LUT R21, R21, R20, RZ, 0x3c, !PT ;  /* 0x0000001415157212 */ /* 0x004fe200078e3cff */
[----:B------:R-:W-:Y:S01]  /*0400*/  IMAD.U32 R20, RZ, RZ, UR5 ;  /* 0x00000005ff147e24 */ /* 0x000fe2000f8e00ff */
[----:B------:R-:W-:Y:S02]  /*0410*/  LOP3.LUT R24, R23, R24, RZ, 0x3c, !PT ;  /* 0x0000001817187212 */ /* 0x000fe400078e3cff */
[----:B------:R-:W-:Y:S02]  /*0420*/  LOP3.LUT R13, R13, R14, RZ, 0x3c, !PT ;  /* 0x0000000e0d0d7212 */ /* 0x000fe400078e3cff */
[----:B------:R-:W-:Y:S02]  /*0430*/  LOP3.LUT R12, R12, R5, RZ, 0x3c, !PT ;  /* 0x000000050c0c7212 */ /* 0x000fe400078e3cff */
[----:B------:R-:W-:-:S02]  /*0440*/  LOP3.LUT R3, R3, R4, RZ, 0x3c, !PT ;  /* 0x0000000403037212 */ /* 0x000fc400078e3cff */
[----:B------:R-:W-:Y:S01]  /*0450*/  LOP3.LUT R18, R19, R18, RZ, 0x3c, !PT ;  /* 0x0000001213127212 */ /* 0x000fe200078e3cff */
[----:B------:R-:W-:Y:S01]  /*0460*/  IMAD.U32 R19, RZ, RZ, UR4 ;  /* 0x00000004ff137e24 */ /* 0x000fe2000f8e00ff */
[----:B------:R-:W-:-:S06]  /*0470*/  UMOV UR4, URZ ;  /* 0x000000ff00047c82 */ /* 0x000fcc0008000000 */
.L_x_0:
[----:B------:R-:W-:Y:S01]  /*0480*/  LOP3.LUT R22, R26, 0xff, RZ, 0xc0, !PT ;  /* 0x000000ff1a167812 */ /* 0x000fe200078ec0ff */
[----:B------:R-:W-:Y:S01]  /*0490*/  IMAD.MOV.U32 R14, RZ, RZ, R19 ;  /* 0x000000ffff0e7224 */ /* 0x000fe200078e0013 */
[----:B------:R-:W-:Y:S01]  /*04a0*/  LOP3.LUT R29, R10, 0xff, RZ, 0xc0, !PT ;  /* 0x000000ff0a1d7812 */ /* 0x000fe200078ec0ff */
[----:B------:R-:W-:Y:S01]  /*04b0*/  IMAD.MOV.U32 R15, RZ, RZ, R20 ;  /* 0x000000ffff0f7224 */ /* 0x000fe200078e0014 */
[----:B------:R-:W-:Y:S02]  /*04c0*/  LOP3.LUT R4, R18, 0xff, RZ, 0xc0, !PT ;  /* 0x000000ff12047812 */ /* 0x000fe400078ec0ff */
[----:B------:R-:W0:Y:S01]  /*04d0*/  LDC.S8 R22, c[0x3][R22] ;  /* 0x00c0000016167b82 */ /* 0x000e220000000200 */
[----:B------:R-:W-:Y:S01]  /*04e0*/  LOP3.LUT R5, R21, 0xff, RZ, 0xc0, !PT ;  /* 0x000000ff15057812 */ /* 0x000fe200078ec0ff */
[----:B------:R-:W2:Y:S04]  /*04f0*/  LDG.E.U8.CONSTANT R27, desc[UR6][R14.64+-0xd] ;  /* 0xfffff3060e1b7981 */ /* 0x000ea8000c1e9100 */
[----:B------:R-:W3:Y:S02]  /*0500*/  LDG.E.U8.CONSTANT R21, desc[UR6][R14.64+-0xf] ;  /* 0xfffff1060e157981 */ /* 0x000ee4000c1e9100 */
[----:B------:R-:W1:Y:S08]  /*0510*/  LDC.S8 R29, c[0x3][R29] ;  /* 0x00c000001d1d7b82 */ /* 0x000e700000000200 */
[----:B------:R-:W4:Y:S08]  /*0520*/  LDC.S8 R4, c[0x3][R4] ;  /* 0x00c0000004047b82 */ /* 0x000f300000000200 */
[----:B------:R-:W5:Y:S01]  /*0530*/  LDC.S8 R5, c[0x3][R5] ;  /* 0x00c0000005057b82 */ /* 0x000f620000000200 */
[C---:B0-----:R-:W-:Y:S01]  /*0540*/  LOP3.LUT R23, R22.reuse, 0xffff, RZ, 0xc0, !PT ;  /* 0x0000ffff16177812 */ /* 0x041fe200078ec0ff */
[----:B------:R-:W-:-:S03]  /*0550*/  IMAD.SHL.U32 R20, R22, 0x2, RZ ;  /* 0x0000000216147824 */ /* 0x000fc600078e00ff */
[----:B------:R-:W-:Y:S02]  /*0560*/  SHF.R.U32.HI R23, RZ, 0x7, R23 ;  /* 0x00000007ff177819 */ /* 0x000fe40000011617 */
[C---:B-1----:R-:W-:Y:S01]  /*0570*/  LOP3.LUT R10, R29.reuse, 0xffff, RZ, 0xc0, !PT ;  /* 0x0000ffff1d0a7812 */ /* 0x042fe200078ec0ff */
[----:B------:R-:W-:-:S03]  /*0580*/  IMAD.SHL.U32 R19, R29, 0x2, RZ ;  /* 0x000000021d137824 */ /* 0x000fc600078e00ff */
[----:B------:R-:W-:Y:S02]  /*0590*/  SHF.R.U32.HI R10, RZ, 0x7, R10 ;  /* 0x00000007ff0a7819 */ /* 0x000fe4000001160a */
[C---:B----4-:R-:W-:Y:S01]  /*05a0*/  LOP3.LUT R18, R4.reuse, 0xffff, RZ, 0xc0, !PT ;  /* 0x0000ffff04127812 */ /* 0x050fe200078ec0ff */
[----:B------:R-:W-:Y:S01]  /*05b0*/  IMAD.SHL.U32 R28, R4, 0x2, RZ ;  /* 0x00000002041c7824 */ /* 0x000fe200078e00ff */
[----:B------:R-:W-:Y:S02]  /*05c0*/  LOP3.LUT R20, R20, 0x1b, R23, 0x78, !PT ;  /* 0x0000001b14147812 */ /* 0x000fe400078e7817 */
[----:B------:R-:W-:Y:S02]  /*05d0*/  SHF.R.U32.HI R23, RZ, 0x7, R18 ;  /* 0x00000007ff177819 */ /* 0x000fe40000011612 */
[----:B------:R-:W-:Y:S02]  /*05e0*/  LOP3.LUT R19, R19, 0x1b, R10, 0x78, !PT ;  /* 0x0000001b13137812 */ /* 0x000fe400078e780a */
[C---:B-----5:R-:W-:Y:S01]  /*05f0*/  LOP3.LUT R18, R5.reuse, 0xffff, RZ, 0xc0, !PT ;  /* 0x0000ffff05127812 */ /* 0x060fe200078ec0ff */
[----:B------:R-:W4:Y:S01]  /*0600*/  LDG.E.U8.CONSTANT R10, desc[UR6][R14.64+-0xe] ;  /* 0xfffff2060e0a7981 */ /* 0x000f22000c1e9100 */
[----:B------:R-:W-:Y:S01]  /*0610*/  LOP3.LUT R28, R28, 0x1b, R23, 0x78, !PT ;  /* 0x0000001b1c1c7812 */ /* 0x000fe200078e7817 */
[----:B------:R-:W-:Y:S01]  /*0620*/  IMAD.SHL.U32 R23, R5, 0x2, RZ ;  /* 0x0000000205177824 */ /* 0x000fe200078e00ff */
[----:B------:R-:W-:-:S04]  /*0630*/  SHF.R.U32.HI R18, RZ, 0x7, R18 ;  /* 0x00000007ff127819 */ /* 0x000fc80000011612 */
[----:B------:R-:W-:Y:S02]  /*0640*/  LOP3.LUT R23, R23, 0x1b, R18, 0x78, !PT ;  /* 0x0000001b17177812 */ /* 0x000fe400078e7812 */
[----:B------:R-:W5:Y:S01]  /*0650*/  LDG.E.U8.CONSTANT R18, desc[UR6][R14.64+-0xc] ;  /* 0xfffff4060e127981 */ /* 0x000f62000c1e9100 */
[----:B---3--:R-:W-:-:S04]  /*0660*/  LOP3.LUT R26, R4, R22, R21, 0x96, !PT ;  /* 0x00000016041a7212 */ /* 0x008fc800078e9615 */
[----:B------:R-:W-:Y:S02]  /*0670*/  LOP3.LUT R21, R5, R26, R19, 0x96, !PT ;  /* 0x0000001a05157212 */ /* 0x000fe400078e9613 */
[-C--:B--2---:R-:W-:Y:S01]  /*0680*/  LOP3.LUT R27, R22, R29.reuse, R27, 0x96, !PT ;  /* 0x0000001d161b7212 */ /* 0x084fe200078e961b */
[----:B------:R-:W2:Y:S01]  /*0690*/  LDG.E.U8.CONSTANT R26, desc[UR6][R14.64+-0xa] ;  /* 0xfffff6060e1a7981 */ /* 0x000ea2000c1e9100 */
[----:B----4-:R-:W-:Y:S02]  /*06a0*/  LOP3.LUT R25, R4, R29, R10, 0x96, !PT ;  /* 0x0000001d04197212 */ /* 0x010fe400078e960a */
[----:B------:R-:W-:Y:S02]  /*06b0*/  LOP3.LUT R10, R21, R20, RZ, 0x3c, !PT ;  /* 0x00000014150a7212 */ /* 0x000fe400078e3cff */
[----:B------:R-:W-:Y:S02]  /*06c0*/  LOP3.LUT R25, R20, R25, R5, 0x96, !PT ;  /* 0x0000001914197212 */ /* 0x000fe400078e9605 */
[----:B------:R-:W-:-:S02]  /*06d0*/  LOP3.LUT R20, R24, 0xff, RZ, 0xc0, !PT ;  /* 0x000000ff18147812 */ /* 0x000fc400078ec0ff */
[----:B-----5:R-:W-:Y:S02]  /*06e0*/  LOP3.LUT R29, R22, R29, R18, 0x96, !PT ;  /* 0x0000001d161d7212 */ /* 0x020fe400078e9612 */
[----:B------:R-:W-:Y:S02]  /*06f0*/  LOP3.LUT R18, R13, 0xff, RZ, 0xc0, !PT ;  /* 0x000000ff0d127812 */ /* 0x000fe400078ec0ff */
[----:B------:R-:W0:Y:S01]  /*0700*/  LDC.S8 R20, c[0x3][R20] ;  /* 0x00c0000014147b82 */ /* 0x000e220000000200 */
[----:B------:R-:W-:Y:S02]  /*0710*/  LOP3.LUT R22, R6, 0xff, RZ, 0xc0, !PT ;  /* 0x000000ff06167812 */ /* 0x000fe400078ec0ff */
[----:B------:R-:W-:-:S05]  /*0720*/  LOP3.LUT R21, R7, 0xff, RZ, 0xc0, !PT ;  /* 0x000000ff07157812 */ /* 0x000fca00078ec0ff */
[----:B------:R-:W1:Y:S01]  /*0730*/  LDC.S8 R18, c[0x3][R18] ;  /* 0x00c0000012127b82 */ /* 0x000e620000000200 */
[----:B------:R-:W-:Y:S01]  /*0740*/  LOP3.LUT R24, R28, R27, R5, 0x96, !PT ;  /* 0x0000001b1c187212 */ /* 0x000fe200078e9605 */
[----:B------:R-:W3:Y:S06]  /*0750*/  LDG.E.U8.CONSTANT R7, desc[UR6][R14.64+-0xb] ;  /* 0xfffff5060e077981 */ /* 0x000eec000c1e9100 */
[----:B------:R-:W4:Y:S08]  /*0760*/  LDC.S8 R22, c[0x3][R22] ;  /* 0x00c0000016167b82 */ /* 0x000f300000000200 */
[----:B------:R-:W5:Y:S01]  /*0770*/  LDC.S8 R21, c[0x3][R21] ;  /* 0x00c0000015157b82 */ /* 0x000f620000000200 */
[----:B------:R-:W-:-:S02]  /*0780*/  LOP3.LUT R6, R19, R29, R4, 0x96, !PT ;  /* 0x0000001d13067212 */ /* 0x000fc400078e9604 */
[-C--:B------:R-:W-:Y:S02]  /*0790*/  LOP3.LUT R5, R24, R23.reuse, RZ, 0x3c, !PT ;  /* 0x0000001718057212 */ /* 0x080fe400078e3cff */
[----:B------:R-:W-:Y:S02]  /*07a0*/  LOP3.LUT R6, R6, R23, RZ, 0x3c, !PT ;  /* 0x0000001706067212 */ /* 0x000fe400078e3cff */
[C---:B0-----:R-:W-:Y:S01]  /*07b0*/  LOP3.LUT R13, R20.reuse, 0xffff, RZ, 0xc0, !PT ;  /* 0x0000ffff140d7812 */ /* 0x041fe200078ec0ff */
[----:B------:R-:W-:-:S03]  /*07c0*/  IMAD.SHL.U32 R27, R20, 0x2, RZ ;  /* 0x00000002141b7824 */ /* 0x000fc600078e00ff */
[----:B------:R-:W-:Y:S02]  /*07d0*/  SHF.R.U32.HI R24, RZ, 0x7, R13 ;  /* 0x00000007ff187819 */ /* 0x000fe4000001160d */
[C---:B-1----:R-:W-:Y:S01]  /*07e0*/  LOP3.LUT R13, R18.reuse, 0xffff, RZ, 0xc0, !PT ;  /* 0x0000ffff120d7812 */ /* 0x042fe200078ec0ff */
[----:B------:R-:W-:Y:S01]  /*07f0*/  IMAD.SHL.U32 R23, R18, 0x2, RZ ;  /* 0x0000000212177824 */ /* 0x000fe200078e00ff */
[----:B------:R-:W-:Y:S02]  /*0800*/  LOP3.LUT R27, R27, 0x1b, R24, 0x78, !PT ;  /* 0x0000001b1b1b7812 */ /* 0x000fe400078e7818 */
[----:B------:R-:W-:Y:S02]  /*0810*/  SHF.R.U32.HI R24, RZ, 0x7, R13 ;  /* 0x00000007ff187819 */ /* 0x000fe4000001160d */
[----:B----4-:R-:W-:Y:S02]  /*0820*/  LOP3.LUT R13, R22, 0xffff, RZ, 0xc0, !PT ;  /* 0x0000ffff160d7812 */ /* 0x010fe400078ec0ff */
[----:B------:R-:W-:-:S02]  /*0830*/  LOP3.LUT R23, R23, 0x1b, R24, 0x78, !PT ;  /* 0x0000001b17177812 */ /* 0x000fc400078e7818 */
[----:B------:R-:W-:Y:S01]  /*0840*/  SHF.R.U32.HI R24, RZ, 0x7, R13 ;  /* 0x00000007ff187819 */ /* 0x000fe2000001160d */
[----:B------:R-:W-:Y:S01]  /*0850*/  IMAD.SHL.U32 R13, R22, 0x2, RZ ;  /* 0x00000002160d7824 */ /* 0x000fe200078e00ff */
[C---:B-----5:R-:W-:Y:S01]  /*0860*/  LOP3.LUT R4, R21.reuse, 0xffff, RZ, 0xc0, !PT ;  /* 0x0000ffff15047812 */ /* 0x060fe200078ec0ff */
[----:B------:R-:W-:-:S03]  /*0870*/  IMAD.SHL.U32 R19, R21, 0x2, RZ ;  /* 0x0000000215137824 */ /* 0x000fc600078e00ff */
[----:B------:R-:W-:Y:S02]  /*0880*/  SHF.R.U32.HI R4, RZ, 0x7, R4 ;  /* 0x00000007ff047819 */ /* 0x000fe40000011604 */
[----:B------:R-:W-:Y:S02]  /*0890*/  LOP3.LUT R13, R13, 0x1b, R24, 0x78, !PT ;  /* 0x0000001b0d0d7812 */ /* 0x000fe400078e7818 */
[----:B------:R-:W-:Y:S01]  /*08a0*/  LOP3.LUT R19, R19, 0x1b, R4, 0x78, !PT ;  /* 0x0000001b13137812 */ /* 0x000fe200078e7804 */
[----:B------:R-:W4:Y:S01]  /*08b0*/  LDG.E.U8.CONSTANT R24, desc[UR6][R14.64+-0x9] ;  /* 0xfffff7060e187981 */ /* 0x000f22000c1e9100 */
[----:B------:R-:W-:-:S03]  /*08c0*/  LOP3.LUT R4, R25, R28, RZ, 0x3c, !PT ;  /* 0x0000001c19047212 */ /* 0x000fc600078e3cff */
[----:B------:R-:W5:Y:S01]  /*08d0*/  LDG.E.U8.CONSTANT R25, desc[UR6][R14.64+-0x8] ;  /* 0xfffff8060e197981 */ /* 0x000f62000c1e9100 */
[----:B------:R-:W-:Y:S02]  /*08e0*/  LOP3.LUT R3, R3, 0xff, RZ, 0xc0, !PT ;  /* 0x000000ff03037812 */ /* 0x000fe400078ec0ff */
[----:B------:R-:W-:Y:S02]  /*08f0*/  LOP3.LUT R8, R8, 0xff, RZ, 0xc0, !PT ;  /* 0x000000ff08087812 */ /* 0x000fe400078ec0ff */
[----:B------:R-:W-:Y:S02]  /*0900*/  LOP3.LUT R29, R16, 0xff, RZ, 0xc0, !PT ;  /* 0x000000ff101d7812 */ /* 0x000fe400078ec0ff */
[----:B------:R-:W0:Y:S01]  /*0910*/  LDC.S8 R3, c[0x3][R3] ;  /* 0x00c0000003037b82 */ /* 0x000e220000000200 */
[----:B------:R-:W-:-:S07]  /*0920*/  LOP3.LUT R16, R17, 0xff, RZ, 0xc0, !PT ;  /* 0x000000ff11107812 */ /* 0x000fce00078ec0ff */
[----:B------:R-:W1:Y:S08]  /*0930*/  LDC.S8 R17, c[0x3][R29] ;  /* 0x00c000001d117b82 */ /* 0x000e700000000200 */
[----:B------:R-:W1:Y:S08]  /*0940*/  LDC.S8 R8, c[0x3][R8] ;  /* 0x00c0000008087b82 */ /* 0x000e700000000200 */
[----:B------:R-:W0:Y:S01]  /*0950*/  LDC.S8 R16, c[0x3][R16] ;  /* 0x00c0000010107b82 */ /* 0x000e220000000200 */
[----:B--2---:R-:W-:-:S04]  /*0960*/  LOP3.LUT R26, R18, R21, R26, 0x96, !PT ;  /* 0x00000015121a7212 */ /* 0x004fc800078e961a */
[----:B------:R-:W-:-:S04]  /*0970*/  LOP3.LUT R26, R27, R26, R22, 0x96, !PT ;  /* 0x0000001a1b1a7212 */ /* 0x000fc800078e9616 */
[----:B------:R-:W-:Y:S02]  /*0980*/  LOP3.LUT R26, R26, R23, RZ, 0x3c, !PT ;  /* 0x000000171a1a7212 */ /* 0x000fe400078e3cff */
[----:B---3--:R-:W-:-:S04]  /*0990*/  LOP3.LUT R7, R18, R20, R7, 0x96, !PT ;  /* 0x0000001412077212 */ /* 0x008fc800078e9607 */
[----:B------:R-:W-:-:S04]  /*09a0*/  LOP3.LUT R28, R22, R7, R19, 0x96, !PT ;  /* 0x00000007161c7212 */ /* 0x000fc800078e9613 */
[----:B------:R-:W-:Y:S02]  /*09b0*/  LOP3.LUT R7, R28, R27, RZ, 0x3c, !PT ;  /* 0x0000001b1c077212 */ /* 0x000fe400078e3cff */
[----:B0-----:R-:W-:-:S04]  /*09c0*/  LOP3.LUT R28, R16, 0xffff, RZ, 0xc0, !PT ;  /* 0x0000ffff101c7812 */ /* 0x001fc800078ec0ff */
[----:B------:R-:W-:Y:S02]  /*09d0*/  SHF.R.U32.HI R28, RZ, 0x7, R28 ;  /* 0x00000007ff1c7819 */ /* 0x000fe4000001161c */
[CC--:B----4-:R-:W-:Y:S02]  /*09e0*/  LOP3.LUT R27, R20.reuse, R21.reuse, R24, 0x96, !PT ;  /* 0x00000015141b7212 */ /* 0x0d0fe400078e9618 */
[----:B-----5:R-:W-:Y:S02]  /*09f0*/  LOP3.LUT R24, R20, R21, R25, 0x96, !PT ;  /* 0x0000001514187212 */ /* 0x020fe400078e9619 */
[----:B------:R-:W-:Y:S02]  /*0a00*/  LOP3.LUT R25, R3, 0xffff, RZ, 0xc0, !PT ;  /* 0x0000ffff03197812 */ /* 0x000fe400078ec0ff */
[----:B------:R-:W-:Y:S01]  /*0a10*/  LOP3.LUT R22, R23, R27, R22, 0x96, !PT ;  /* 0x0000001b17167212 */ /* 0x000fe200078e9616 */
[----:B------:R-:W-:Y:S01]  /*0a20*/  IMAD.SHL.U32 R23, R3, 0x2, RZ ;  /* 0x0000000203177824 */ /* 0x000fe200078e00ff */
[----:B------:R-:W-:Y:S01]  /*0a30*/  LOP3.LUT R24, R19, R24, R18, 0x96, !PT ;  /* 0x0000001813187212 */ /* 0x000fe200078e9612 */
[----:B-1----:R-:W-:Y:S01]  /*0a40*/  IMAD.SHL.U32 R20, R8, 0x2, RZ ;  /* 0x0000000208147824 */ /* 0x002fe200078e00ff */
[----:B------:R-:W-:Y:S01]  /*0a50*/  SHF.R.U32.HI R18, RZ, 0x7, R25 ;  /* 0x00000007ff127819 */ /* 0x000fe20000011619 */
[----:B------:R-:W2:Y:S01]  /*0a60*/  LDG.E.U8.CONSTANT R27, desc[UR6][R14.64+-0x6] ;  /* 0xfffffa060e1b7981 */ /* 0x000ea2000c1e9100 */
[----:B------:R-:W-:-:S02]  /*0a70*/  LOP3.LUT R19, R17, 0xffff, RZ, 0xc0, !PT ;  /* 0x0000ffff11137812 */ /* 0x000fc400078ec0ff */
[----:B------:R-:W-:Y:S02]  /*0a80*/  LOP3.LUT R21, R8, 0xffff, RZ, 0xc0, !PT ;  /* 0x0000ffff08157812 */ /* 0x000fe400078ec0ff */
[----:B------:R-:W-:Y:S02]  /*0a90*/  LOP3.LUT R23, R23, 0x1b, R18, 0x78, !PT ;  /* 0x0000001b17177812 */ /* 0x000fe400078e7812 */
[----:B------:R-:W-:Y:S01]  /*0aa0*/  SHF.R.U32.HI R18, RZ, 0x7, R19 ;  /* 0x00000007ff127819 */ /* 0x000fe20000011613 */
[----:B------:R-:W-:Y:S01]  /*0ab0*/  IMAD.SHL.U32 R19, R17, 0x2, RZ ;  /* 0x0000000211137824 */ /* 0x000fe200078e00ff */
[----:B------:R-:W-:-:S04]  /*0ac0*/  SHF.R.U32.HI R21, RZ, 0x7, R21 ;  /* 0x00000007ff157819 */ /* 0x000fc80000011615 */
[----:B------:R-:W-:Y:S01]  /*0ad0*/  LOP3.LUT R20, R20, 0x1b, R21, 0x78, !PT ;  /* 0x0000001b14147812 */ /* 0x000fe200078e7815 */
[----:B------:R-:W-:Y:S01]  /*0ae0*/  IMAD.SHL.U32 R21, R16, 0x2, RZ ;  /* 0x0000000210157824 */ /* 0x000fe200078e00ff */
[----:B------:R-:W-:Y:S02]  /*0af0*/  LOP3.LUT R19, R19, 0x1b, R18, 0x78, !PT ;  /* 0x0000001b13137812 */ /* 0x000fe400078e7812 */
[-C--:B------:R-:W-:Y:S02]  /*0b00*/  LOP3.LUT R18, R22, R13.reuse, RZ, 0x3c, !PT ;  /* 0x0000000d16127212 */ /* 0x080fe400078e3cff */
[----:B------:R-:W-:Y:S01]  /*0b10*/  LOP3.LUT R13, R24, R13, RZ, 0x3c, !PT ;  /* 0x0000000d180d7212 */ /* 0x000fe200078e3cff */
[----:B------:R-:W3:Y:S01]  /*0b20*/  LDG.E.U8.CONSTANT R22, desc[UR6][R14.64+-0x4] ;  /* 0xfffffc060e167981 */ /* 0x000ee2000c1e9100 */
[----:B------:R-:W-:-:S03]  /*0b30*/  LOP3.LUT R21, R21, 0x1b, R28, 0x78, !PT ;  /* 0x0000001b15157812 */ /* 0x000fc600078e781c */
[----:B------:R-:W4:Y:S04]  /*0b40*/  LDG.E.U8.CONSTANT R24, desc[UR6][R14.64+-0x7] ;  /* 0xfffff9060e187981 */ /* 0x000f28000c1e9100 */
[----:B------:R-:W5:Y:S01]  /*0b50*/  LDG.E.U8.CONSTANT R28, desc[UR6][R14.64+-0x5] ;  /* 0xfffffb060e1c7981 */ /* 0x000f62000c1e9100 */
[----:B------:R-:W-:Y:S02]  /*0b60*/  LOP3.LUT R0, R0, 0xff, RZ, 0xc0, !PT ;  /* 0x000000ff00007812 */ /* 0x000fe400078ec0ff */
[----:B------:R-:W-:-:S04]  /*0b70*/  LOP3.LUT R11, R11, 0xff, RZ, 0xc0, !PT ;  /* 0x000000ff0b0b7812 */ /* 0x000fc800078ec0ff */
[----:B------:R-:W0:Y:S01]  /*0b80*/  LDC.S8 R0, c[0x3][R0] ;  /* 0x00c0000000007b82 */ /* 0x000e220000000200 */
[----:B------:R-:W-:-:S07]  /*0b90*/  LOP3.LUT R9, R9, 0xff, RZ, 0xc0, !PT ;  /* 0x000000ff09097812 */ /* 0x000fce00078ec0ff */
[----:B------:R-:W1:Y:S08]  /*0ba0*/  LDC.S8 R11, c[0x3][R11] ;  /* 0x00c000000b0b7b82 */ /* 0x000e700000000200 */
[----:B------:R-:W1:Y:S01]  /*0bb0*/  LDC.S8 R9, c[0x3][R9] ;  /* 0x00c0000009097b82 */ /* 0x000e620000000200 */
[C---:B----4-:R-:W-:Y:S02]  /*0bc0*/  LOP3.LUT R25, R17.reuse, R3, R24, 0x96, !PT ;  /* 0x0000000311197212 */ /* 0x050fe400078e9618 */
[----:B--2---:R-:W-:-:S02]  /*0bd0*/  LOP3.LUT R24, R17, R8, R27, 0x96, !PT ;  /* 0x0000000811187212 */ /* 0x004fc400078e961b */
[----:B-----5:R-:W-:Y:S02]  /*0be0*/  LOP3.LUT R27, R3, R8, R28, 0x96, !PT ;  /* 0x00000008031b7212 */ /* 0x020fe400078e961c */
[----:B------:R-:W-:Y:S02]  /*0bf0*/  LOP3.LUT R28, R16, R25, R20, 0x96, !PT ;  /* 0x00000019101c7212 */ /* 0x000fe400078e9614 */
[----:B------:R-:W-:-:S06]  /*0c00*/  LOP3.LUT R25, R12, 0xff, RZ, 0xc0, !PT ;  /* 0x000000ff0c197812 */ /* 0x000fcc00078ec0ff */
[----:B------:R-:W2:Y:S01]  /*0c10*/  LDC.S8 R25, c[0x3][R25] ;  /* 0x00c0000019197b82 */ /* 0x000ea20000000200 */
[----:B---3--:R-:W-:-:S04]  /*0c20*/  LOP3.LUT R12, R3, R8, R22, 0x96, !PT ;  /* 0x00000008030c7212 */ /* 0x008fc800078e9616 */
[----:B------:R-:W-:Y:S02]  /*0c30*/  LOP3.LUT R12, R20, R12, R17, 0x96, !PT ;  /* 0x0000000c140c7212 */ /* 0x000fe400078e9611 */
[C---:B0-----:R-:W-:Y:S01]  /*0c40*/  LOP3.LUT R17, R0.reuse, 0xffff, RZ, 0xc0, !PT ;  /* 0x0000ffff00117812 */ /* 0x041fe200078ec0ff */
[----:B------:R-:W-:Y:S01]  /*0c50*/  IMAD.SHL.U32 R20, R0, 0x2, RZ ;  /* 0x0000000200147824 */ /* 0x000fe200078e00ff */
[--C-:B------:R-:W-:Y:S02]  /*0c60*/  LOP3.LUT R24, R23, R24, R16.reuse, 0x96, !PT ;  /* 0x0000001817187212 */ /* 0x100fe400078e9610 */
[----:B------:R-:W-:Y:S02]  /*0c70*/  LOP3.LUT R16, R19, R27, R16, 0x96, !PT ;  /* 0x0000001b13107212 */ /* 0x000fe400078e9610 */
[----:B------:R-:W-:Y:S02]  /*0c80*/  SHF.R.U32.HI R17, RZ, 0x7, R17 ;  /* 0x00000007ff117819 */ /* 0x000fe40000011611 */
[----:B------:R-:W-:-:S02]  /*0c90*/  LOP3.LUT R24, R24, R19, RZ, 0x3c, !PT ;  /* 0x0000001318187212 */ /* 0x000fc400078e3cff */
[----:B------:R-:W-:Y:S02]  /*0ca0*/  LOP3.LUT R20, R20, 0x1b, R17, 0x78, !PT ;  /* 0x0000001b14147812 */ /* 0x000fe400078e7811 */
[----:B-1----:R-:W-:Y:S02]  /*0cb0*/  LOP3.LUT R19, R11, 0xffff, RZ, 0xc0, !PT ;  /* 0x0000ffff0b137812 */ /* 0x002fe400078ec0ff */
[C---:B------:R-:W-:Y:S01]  /*0cc0*/  LOP3.LUT R17, R9.reuse, 0xffff, RZ, 0xc0, !PT ;  /* 0x0000ffff09117812 */ /* 0x040fe200078ec0ff */
[----:B------:R-:W-:Y:S01]  /*0cd0*/  IMAD.SHL.U32 R22, R9, 0x2, RZ ;  /* 0x0000000209167824 */ /* 0x000fe200078e00ff */
[----:B------:R-:W-:Y:S02]  /*0ce0*/  SHF.R.U32.HI R19, RZ, 0x7, R19 ;  /* 0x00000007ff137819 */ /* 0x000fe40000011613 */
[----:B------:R-:W-:Y:S02]  /*0cf0*/  SHF.R.U32.HI R17, RZ, 0x7, R17 ;  /* 0x00000007ff117819 */ /* 0x000fe40000011611 */
[C---:B--2---:R-:W-:Y:S01]  /*0d00*/  LOP3.LUT R3, R25.reuse, 0xffff, RZ, 0xc0, !PT ;  /* 0x0000ffff19037812 */ /* 0x044fe200078ec0ff */
[----:B------:R-:W-:-:S03]  /*0d10*/  IMAD.SHL.U32 R8, R25, 0x2, RZ ;  /* 0x0000000219087824 */ /* 0x000fc600078e00ff */
[----:B------:R-:W-:-:S04]  /*0d20*/  SHF.R.U32.HI R3, RZ, 0x7, R3 ;  /* 0x00000007ff037819 */ /* 0x000fc80000011603 */
[----:B------:R-:W-:Y:S02]  /*0d30*/  LOP3.LUT R8, R8, 0x1b, R3, 0x78, !PT ;  /* 0x0000001b08087812 */ /* 0x000fe400078e7803 */
[-C--:B------:R-:W-:Y:S02]  /*0d40*/  LOP3.LUT R3, R16, R21.reuse, RZ, 0x3c, !PT ;  /* 0x0000001510037212 */ /* 0x080fe400078e3cff */
[----:B------:R-:W-:Y:S02]  /*0d50*/  LOP3.LUT R21, R12, R21, RZ, 0x3c, !PT ;  /* 0x000000150c157212 */ /* 0x000fe400078e3cff */
[----:B------:R-:W2:Y:S01]  /*0d60*/  LDG.E.U8.CONSTANT R12, desc[UR6][R14.64+-0x3] ;  /* 0xfffffd060e0c7981 */ /* 0x000ea2000c1e9100 */
[----:B------:R-:W-:Y:S01]  /*0d70*/  IMAD.SHL.U32 R16, R11, 0x2, RZ ;  /* 0x000000020b107824 */ /* 0x000fe200078e00ff */
[----:B------:R-:W-:Y:S02]  /*0d80*/  LOP3.LUT R22, R22, 0x1b, R17, 0x78, !PT ;  /* 0x0000001b16167812 */ /* 0x000fe400078e7811 */
[----:B------:R-:W3:Y:S02]  /*0d90*/  LDG.E.U8.CONSTANT R17, desc[UR6][R14.64+-0x2] ;  /* 0xfffffe060e117981 */ /* 0x000ee4000c1e9100 */
[----:B------:R-:W-:-:S02]  /*0da0*/  LOP3.LUT R16, R16, 0x1b, R19, 0x78, !PT ;  /* 0x0000001b10107812 */ /* 0x000fc400078e7813 */
[----:B------:R-:W4:Y:S01]  /*0db0*/  LDG.E.U8.CONSTANT R19, desc[UR6][R14.64+-0x1] ;  /* 0xffffff060e137981 */ /* 0x000f22000c1e9100 */
[----:B------:R-:W-:-:S03]  /*0dc0*/  LOP3.LUT R28, R28, R23, RZ, 0x3c, !PT ;  /* 0x000000171c1c7212 */ /* 0x000fc600078e3cff */
[----:B------:R-:W5:Y:S01]  /*0dd0*/  LDG.E.U8.CONSTANT R23, desc[UR6][R14.64] ;  /* 0x000000060e177981 */ /* 0x000f62000c1e9100 */
[----:B------:R-:W-:-:S04]  /*0de0*/  UIADD3 UR4, UPT, UPT, UR4, 0x1, URZ ;  /* 0x0000000104047890 */ /* 0x000fc8000fffe0ff */
[----:B------:R-:W-:Y:S01]  /*0df0*/  UISETP.NE.AND UP0, UPT, UR4, 0x9, UPT ;  /* 0x000000090400788c */ /* 0x000fe2000bf05270 */
[----:B--2---:R-:W-:-:S04]  /*0e00*/  LOP3.LUT R12, R9, R0, R12, 0x96, !PT ;  /* 0x00000000090c7212 */ /* 0x004fc800078e960c */
[----:B------:R-:W-:Y:S02]  /*0e10*/  LOP3.LUT R27, R11, R12, R8, 0x96, !PT ;  /* 0x0000000c0b1b7212 */ /* 0x000fe400078e9608 */
[-C--:B---3--:R-:W-:Y:S02]  /*0e20*/  LOP3.LUT R17, R9, R25.reuse, R17, 0x96, !PT ;  /* 0x0000001909117212 */ /* 0x088fe400078e9611 */
[----:B------:R-:W-:Y:S02]  /*0e30*/  LOP3.LUT R12, R27, R20, RZ, 0x3c, !PT ;  /* 0x000000141b0c7212 */ /* 0x000fe400078e3cff */
[-C--:B----4-:R-:W-:Y:S02]  /*0e40*/  LOP3.LUT R27, R0, R25.reuse, R19, 0x96, !PT ;  /* 0x00000019001b7212 */ /* 0x090fe400078e9613 */
[----:B------:R-:W-:Y:S02]  /*0e50*/  IADD3 R19, P0, PT, R14, 0x10, RZ ;  /* 0x000000100e137810 */ /* 0x000fe40007f1e0ff */
[----:B-----5:R-:W-:-:S02]  /*0e60*/  LOP3.LUT R23, R0, R25, R23, 0x96, !PT ;  /* 0x0000001900177212 */ /* 0x020fc400078e9617 */
[----:B------:R-:W-:Y:S01]  /*0e70*/  LOP3.LUT R17, R20, R17, R11, 0x96, !PT ;  /* 0x0000001114117212 */ /* 0x000fe200078e960b */
[----:B------:R-:W-:Y:S01]  /*0e80*/  IMAD.X R20, RZ, RZ, R15, P0 ;  /* 0x000000ffff147224 */ /* 0x000fe200000e060f */
[----:B------:R-:W-:Y:S02]  /*0e90*/  LOP3.LUT R27, R22, R27, R11, 0x96, !PT ;  /* 0x0000001b161b7212 */ /* 0x000fe400078e960b */
[----:B------:R-:W-:Y:S02]  /*0ea0*/  LOP3.LUT R15, R8, R23, R9, 0x96, !PT ;  /* 0x00000017080f7212 */ /* 0x000fe400078e9609 */
[----:B------:R-:W-:Y:S02]  /*0eb0*/  LOP3.LUT R22, R17, R22, RZ, 0x3c, !PT ;  /* 0x0000001611167212 */ /* 0x000fe400078e3cff */
[-C--:B------:R-:W-:Y:S02]  /*0ec0*/  LOP3.LUT R14, R27, R16.reuse, RZ, 0x3c, !PT ;  /* 0x000000101b0e7212 */ /* 0x080fe400078e3cff */
[----:B------:R-:W-:-:S02]  /*0ed0*/  LOP3.LUT R15, R15, R16, RZ, 0x3c, !PT ;  /* 0x000000100f0f7212 */ /* 0x000fc400078e3cff */
[----:B------:R-:W-:Y:S02]  /*0ee0*/  PRMT R9, R18, 0x7610, R9 ;  /* 0x0000761012097816 */ /* 0x000fe40000000009 */
[----:B------:R-:W-:Y:S02]  /*0ef0*/  PRMT R17, R13, 0x7610, R17 ;  /* 0x000076100d117816 */ /* 0x000fe40000000011 */
[----:B------:R-:W-:Y:S02]  /*0f00*/  PRMT R18, R3, 0x7610, R18 ;  /* 0x0000761003127816 */ /* 0x000fe40000000012 */
[----:B------:R-:W-:Y:S02]  /*0f10*/  PRMT R11, R21, 0x7610, R11 ;  /* 0x00007610150b7816 */ /* 0x000fe4000000000b */
[----:B------:R-:W-:Y:S02]  /*0f20*/  PRMT R0, R4, 0x7610, R0 ;  /* 0x0000761004007816 */ /* 0x000fe40000000000 */
[----:B------:R-:W-:-:S02]  /*0f30*/  PRMT R16, R5, 0x7610, R16 ;  /* 0x0000761005107816 */ /* 0x000fc40000000010 */
[----:B------:R-:W-:Y:S02]  /*0f40*/  PRMT R8, R28, 0x7610, R8 ;  /* 0x000076101c087816 */ /* 0x000fe40000000008 */
[----:B------:R-:W-:Y:S02]  /*0f50*/  PRMT R3, R22, 0x7610, R3 ;  /* 0x0000761016037816 */ /* 0x000fe40000000003 */
[----:B------:R-:W-:Y:S02]  /*0f60*/  PRMT R13, R14, 0x7610, R13 ;  /* 0x000076100e0d7816 */ /* 0x000fe4000000000d */
[----:B------:R-:W-:Y:S01]  /*0f70*/  PRMT R21, R15, 0x7610, R21 ;  /* 0x000076100f157816 */ /* 0x000fe20000000015 */
[----:B------:R-:W-:Y:S06]  /*0f80*/  BRA.U UP0, `(.L_x_0) ;  /* 0xfffffff5003c7547 */ /* 0x000fec000b83ffff */
[----:B------:R-:W0:Y:S08]  /*0f90*/  LDC.64 R14, c[0x0][0x380] ;  /* 0x0000e000ff0e7b82 */ /* 0x000e300000000a00 */
[----:B------:R-:W1:Y:S01]  /*0fa0*/  LDC.64 R4, c[0x0][0x398] ;  /* 0x0000e600ff047b82 */ /* 0x000e620000000a00 */
[----:B------:R-:W-:Y:S01]  /*0fb0*/  LOP3.LUT R20, R10, 0xff, RZ, 0xc0, !PT ;  /* 0x000000ff0a147812 */ /* 0x000fe200078ec0ff */
[----:B------:R-:W2:Y:S01]  /*0fc0*/  LDCU UR4, c[0x0][0x3b0] ;  /* 0x00007600ff0477ac */ /* 0x000ea20008000800 */
[----:B------:R-:W-:-:S02]  /*0fd0*/  LOP3.LUT R26, R26, 0xff, RZ, 0xc0, !PT ;  /* 0x000000ff1a1a7812 */ /* 0x000fc400078ec0ff */
[----:B------:R-:W-:Y:S01]  /*0fe0*/  LOP3.LUT R18, R18, 0xff, RZ, 0xc0, !PT ;  /* 0x000000ff12127812 */ /* 0x000fe200078ec0ff */
[----:B------:R-:W3:Y:S01]  /*0ff0*/  LDCU.128 UR8, c[0x3][0x110] ;  /* 0x00c02200ff0877ac */ /* 0x000ee20008000c00 */
[----:B0-----:R-:W-:-:S05]  /*1000*/  IMAD.WIDE R14, R2, 0x10, R14 ;  /* 0x00000010020e7825 */ /* 0x001fca00078e020e */
[----:B------:R-:W4:Y:S04]  /*1010*/  LDG.E.U8.CONSTANT R22, desc[UR6][R14.64] ;  /* 0x000000060e167981 */ /* 0x000f28000c1e9100 */
[----:B-1----:R-:W4:Y:S04]  /*1020*/  LDG.E.U8.CONSTANT R23, desc[UR6][R4.64+0xa0] ;  /* 0x0000a00604177981 */ /* 0x002f28000c1e9100 */
[----:B------:R-:W2:Y:S04]  /*1030*/  LDG.E.U8.CONSTANT R19, desc[UR6][R4.64+0xa1] ;  /* 0x0000a10604137981 */ /* 0x000ea8000c1e9100 */
[----:B------:R-:W2:Y:S01]  /*1040*/  LDG.E.U8.CONSTANT R28, desc[UR6][R14.64+0x1] ;  /* 0x000001060e1c7981 */ /* 0x000ea2000c1e9100 */
[----:B------:R-:W4:Y:S03]  /*1050*/  LDC.U8 R20, c[0x3][R20] ;  /* 0x00c0000014147b82 */ /* 0x000f260000000000 */
[----:B------:R-:W3:Y:S05]  /*1060*/  LDG.E.U8.CONSTANT R25, desc[UR6][R4.64+0xa2] ;  /* 0x0000a20604197981 */ /* 0x000eea000c1e9100 */
[----:B------:R0:W2:Y:S01]  /*1070*/  LDC.U8 R10, c[0x3][R26] ;  /* 0x00c000001a0a7b82 */ /* 0x0000a20000000000 */
[----:B------:R-:W-:-:S02]  /*1080*/  LOP3.LUT R29, R21, 0xff, RZ, 0xc0, !PT ;  /* 0x000000ff151d7812 */ /* 0x000fc400078ec0ff */
[----:B------:R-:W3:Y:S05]  /*1090*/  LDG.E.U8.CONSTANT R21, desc[UR6][R14.64+0x4] ;  /* 0x000004060e157981 */ /* 0x000eea000c1e9100 */
[----:B------:R-:W3:Y:S01]  /*10a0*/  LDC.U8 R18, c[0x3][R18] ;  /* 0x00c0000012127b82 */ /* 0x000ee20000000000 */
[----:B0-----:R-:W3:Y:S07]  /*10b0*/  LDG.E.U8.CONSTANT R26, desc[UR6][R4.64+0xa4] ;  /* 0x0000a406041a7981 */ /* 0x001eee000c1e9100 */
[----:B------:R-:W0:Y:S01]  /*10c0*/  LDC.U8 R27, c[0x3][R29] ;  /* 0x00c000001d1b7b82 */ /* 0x000e220000000000 */
[----:B----4-:R-:W-:-:S02]  /*10d0*/  LOP3.LUT R20, R22, R23, R20, 0x96, !PT ;  /* 0x0000001716147212 */ /* 0x010fc400078e9614 */
[----:B------:R-:W3:Y:S04]  /*10e0*/  LDG.E.U8.CONSTANT R22, desc[UR6][R14.64+0x2] ;  /* 0x000002060e167981 */ /* 0x000ee8000c1e9100 */
[----:B------:R-:W0:Y:S01]  /*10f0*/  LDG.E.U8.CONSTANT R23, desc[UR6][R4.64+0xa3] ;  /* 0x0000a30604177981 */ /* 0x000e22000c1e9100 */
[----:B--2---:R-:W-:-:S03]  /*1100*/  LOP3.LUT R19, R28, R19, R10, 0x96, !PT ;  /* 0x000000131c137212 */ /* 0x004fc600078e960a */
[----:B------:R-:W0:Y:S01]  /*1110*/  LDG.E.U8.CONSTANT R10, desc[UR6][R14.64+0x3] ;  /* 0x000003060e0a7981 */ /* 0x000e22000c1e9100 */
[----:B------:R-:W-:-:S04]  /*1120*/  LOP3.LUT R28, R7, 0xff, RZ, 0xc0, !PT ;  /* 0x000000ff071c7812 */ /* 0x000fc800078ec0ff */
[----:B------:R-:W1:Y:S01]  /*1130*/  LDC.U8 R7, c[0x3][R28] ;  /* 0x00c000001c077b82 */ /* 0x000e620000000000 */
[----:B---3--:R-:W-:Y:S02]  /*1140*/  LOP3.LUT R18, R22, R25, R18, 0x96, !PT ;  /* 0x0000001916127212 */ /* 0x008fe400078e9612 */
[----:B------:R-:W2:Y:S04]  /*1150*/  LDG.E.U8.CONSTANT R22, desc[UR6][R4.64+0xa5] ;  /* 0x0000a50604167981 */ /* 0x000ea8000c1e9100 */
[----:B------:R-:W3:Y:S01]  /*1160*/  LDG.E.U8.CONSTANT R25, desc[UR6][R4.64+0xa6] ;  /* 0x0000a60604197981 */ /* 0x000ee2000c1e9100 */
[----:B0-----:R-:W-:-:S03]  /*1170*/  LOP3.LUT R10, R10, R23, R27, 0x96, !PT ;  /* 0x000000170a0a7212 */ /* 0x001fc600078e961b */
[----:B------:R-:W2:Y:S01]  /*1180*/  LDG.E.U8.CONSTANT R23, desc[UR6][R14.64+0x5] ;  /* 0x000005060e177981 */ /* 0x000ea2000c1e9100 */
[----:B------:R-:W-:-:S03]  /*1190*/  LOP3.LUT R27, R24, 0xff, RZ, 0xc0, !PT ;  /* 0x000000ff181b7812 */ /* 0x000fc600078ec0ff */
[----:B------:R-:W3:Y:S03]  /*11a0*/  LDG.E.U8.CONSTANT R24, desc[UR6][R14.64+0x6] ;  /* 0x000006060e187981 */ /* 0x000ee6000c1e9100 */
[----:B------:R-:W2:Y:S01]  /*11b0*/  LDC.U8 R27, c[0x3][R27] ;  /* 0x00c000001b1b7b82 */ /* 0x000ea20000000000 */
[----:B-1----:R-:W-:Y:S02]  /*11c0*/  LOP3.LUT R21, R21, R26, R7, 0x96, !PT ;  /* 0x0000001a15157212 */ /* 0x002fe400078e9607 */
[----:B------:R-:W-:-:S05]  /*11d0*/  LOP3.LUT R26, R13, 0xff, RZ, 0xc0, !PT ;  /* 0x000000ff0d1a7812 */ /* 0x000fca00078ec0ff */
[----:B------:R-:W3:Y:S01]  /*11e0*/  LDC.U8 R13, c[0x3][R26] ;  /* 0x00c000001a0d7b82 */ /* 0x000ee20000000000 */
[----:B------:R-:W-:-:S07]  /*11f0*/  LOP3.LUT R6, R6, 0xff, RZ, 0xc0, !PT ;  /* 0x000000ff06067812 */ /* 0x000fce00078ec0ff */
[----:B------:R-:W0:Y:S01]  /*1200*/  LDC.U8 R6, c[0x3][R6] ;  /* 0x00c0000006067b82 */ /* 0x000e220000000000 */
[----:B--2---:R-:W-:Y:S02]  /*1210*/  LOP3.LUT R7, R23, R22, R27, 0x96, !PT ;  /* 0x0000001617077212 */ /* 0x004fe400078e961b */
[----:B------:R-:W0:Y:S04]  /*1220*/  LDG.E.U8.CONSTANT R22, desc[UR6][R4.64+0xa7] ;  /* 0x0000a70604167981 */ /* 0x000e28000c1e9100 */
[----:B------:R-:W0:Y:S01]  /*1230*/  LDG.E.U8.CONSTANT R23, desc[UR6][R14.64+0x7] ;  /* 0x000007060e177981 */ /* 0x000e22000c1e9100 */
[----:B---3--:R-:W-:-:S03]  /*1240*/  LOP3.LUT R13, R24, R25, R13, 0x96, !PT ;  /* 0x00000019180d7212 */ /* 0x008fc600078e960d */
[----:B------:R-:W2:Y:S04]  /*1250*/  LDG.E.U8.CONSTANT R25, desc[UR6][R4.64+0xa8] ;  /* 0x0000a80604197981 */ /* 0x000ea8000c1e9100 */
[----:B------:R-:W2:Y:S01]  /*1260*/  LDG.E.U8.CONSTANT R24, desc[UR6][R14.64+0x8] ;  /* 0x000008060e187981 */ /* 0x000ea2000c1e9100 */
[----:B------:R-:W-:-:S04]  /*1270*/  LOP3.LUT R29, R8, 0xff, RZ, 0xc0, !PT ;  /* 0x000000ff081d7812 */ /* 0x000fc800078ec0ff */
[----:B------:R1:W2:Y:S01]  /*1280*/  LDC.U8 R8, c[0x3][R29] ;  /* 0x00c000001d087b82 */ /* 0x0002a20000000000 */
[----:B------:R-:W-:-:S07]  /*1290*/  LOP3.LUT R28, R3, 0xff, RZ, 0xc0, !PT ;  /* 0x000000ff031c7812 */ /* 0x000fce00078ec0ff */
[----:B------:R-:W3:Y:S01]  /*12a0*/  LDC.U8 R3, c[0x3][R28] ;  /* 0x00c000001c037b82 */ /* 0x000ee20000000000 */
[----:B------:R-:W-:Y:S01]  /*12b0*/  LOP3.LUT R27, R16, 0xff, RZ, 0xc0, !PT ;  /* 0x000000ff101b7812 */ /* 0x000fe200078ec0ff */
[----:B-1----:R-:W4:Y:S01]  /*12c0*/  LDG.E.U8.CONSTANT R29, desc[UR6][R14.64+0xe] ;  /* 0x00000e060e1d7981 */ /* 0x002f22000c1e9100 */
[----:B0-----:R-:W-:-:S03]  /*12d0*/  LOP3.LUT R6, R23, R22, R6, 0x96, !PT ;  /* 0x0000001617067212 */ /* 0x001fc600078e9606 */
[----:B------:R-:W3:Y:S04]  /*12e0*/  LDG.E.U8.CONSTANT R22, desc[UR6][R4.64+0xa9] ;  /* 0x0000a90604167981 */ /* 0x000ee8000c1e9100 */
[----:B------:R-:W3:Y:S01]  /*12f0*/  LDG.E.U8.CONSTANT R23, desc[UR6][R14.64+0x9] ;  /* 0x000009060e177981 */ /* 0x000ee2000c1e9100 */
[----:B--2---:R-:W-:-:S03]  /*1300*/  LOP3.LUT R8, R24, R25, R8, 0x96, !PT ;  /* 0x0000001918087212 */ /* 0x004fc600078e9608 */
[----:B------:R-:W2:Y:S04]  /*1310*/  LDG.E.U8.CONSTANT R24, desc[UR6][R4.64+0xaa] ;  /* 0x0000aa0604187981 */ /* 0x000ea8000c1e9100 */
[----:B------:R-:W2:Y:S01]  /*1320*/  LDG.E.U8.CONSTANT R25, desc[UR6][R14.64+0xa] ;  /* 0x00000a060e197981 */ /* 0x000ea2000c1e9100 */
[----:B------:R0:W2:Y:S01]  /*1330*/  LDC.U8 R16, c[0x3][R27] ;  /* 0x00c000001b107b82 */ /* 0x0000a20000000000 */
[----:B------:R-:W-:Y:S02]  /*1340*/  LOP3.LUT R26, R17, 0xff, RZ, 0xc0, !PT ;  /* 0x000000ff111a7812 */ /* 0x000fe400078ec0ff */
[----:B------:R-:W4:Y:S04]  /*1350*/  LDG.E.U8.CONSTANT R17, desc[UR6][R14.64+0xc] ;  /* 0x00000c060e117981 */ /* 0x000f28000c1e9100 */
[----:B0-----:R-:W4:Y:S01]  /*1360*/  LDG.E.U8.CONSTANT R27, desc[UR6][R14.64+0xd] ;  /* 0x00000d060e1b7981 */ /* 0x001f22000c1e9100 */
[----:B------:R-:W0:Y:S01]  /*1370*/  LDC.U8 R26, c[0x3][R26] ;  /* 0x00c000001a1a7b82 */ /* 0x000e220000000000 */
[----:B---3--:R-:W-:-:S02]  /*1380*/  LOP3.LUT R3, R23, R22, R3, 0x96, !PT ;  /* 0x0000001617037212 */ /* 0x008fc400078e9603 */
[----:B------:R-:W0:Y:S04]  /*1390*/  LDG.E.U8.CONSTANT R23, desc[UR6][R4.64+0xab] ;  /* 0x0000ab0604177981 */ /* 0x000e28000c1e9100 */
[----:B------:R-:W0:Y:S01]  /*13a0*/  LDG.E.U8.CONSTANT R22, desc[UR6][R14.64+0xb] ;  /* 0x00000b060e167981 */ /* 0x000e22000c1e9100 */
[----:B--2---:R-:W-:-:S03]  /*13b0*/  LOP3.LUT R25, R25, R24, R16, 0x96, !PT ;  /* 0x0000001819197212 */ /* 0x004fc600078e9610 */
[----:B------:R-:W4:Y:S04]  /*13c0*/  LDG.E.U8.CONSTANT R24, desc[UR6][R4.64+0xad] ;  /* 0x0000ad0604187981 */ /* 0x000f28000c1e9100 */
[----:B------:R-:W2:Y:S01]  /*13d0*/  LDG.E.U8.CONSTANT R16, desc[UR6][R4.64+0xac] ;  /* 0x0000ac0604107981 */ /* 0x000ea2000c1e9100 */
[----:B------:R-:W-:Y:S02]  /*13e0*/  LOP3.LUT R12, R12, 0xff, RZ, 0xc0, !PT ;  /* 0x000000ff0c0c7812 */ /* 0x000fe400078ec0ff */
[----:B------:R-:W-:-:S04]  /*13f0*/  LOP3.LUT R0, R0, 0xff, RZ, 0xc0, !PT ;  /* 0x000000ff00007812 */ /* 0x000fc800078ec0ff */
[----:B------:R-:W4:Y:S01]  /*1400*/  LDC.U8 R28, c[0x3][R0] ;  /* 0x00c00000001c7b82 */ /* 0x000f220000000000 */
[----:B0-----:R-:W-:Y:S02]  /*1410*/  LOP3.LUT R23, R22, R23, R26, 0x96, !PT ;  /* 0x0000001716177212 */ /* 0x001fe400078e961a */
[----:B------:R-:W3:Y:S04]  /*1420*/  LDG.E.U8.CONSTANT R22, desc[UR6][R4.64+0xae] ;  /* 0x0000ae0604167981 */ /* 0x000ee8000c1e9100 */
[----:B------:R0:W3:Y:S02]  /*1430*/  LDG.E.U8.CONSTANT R26, desc[UR6][R4.64+0xaf] ;  /* 0x0000af06041a7981 */ /* 0x0000e4000c1e9100 */
[----:B0-----:R0:W2:Y:S02]  /*1440*/  LDC.U8 R4, c[0x3][R12] ;  /* 0x00c000000c047b82 */ /* 0x0010a40000000000 */
[----:B0-----:R-:W3:Y:S01]  /*1450*/  LDG.E.U8.CONSTANT R12, desc[UR6][R14.64+0xf] ;  /* 0x00000f060e0c7981 */ /* 0x001ee2000c1e9100 */
[----:B----4-:R-:W-:-:S02]  /*1460*/  LOP3.LUT R24, R27, R24, R28, 0x96, !PT ;  /* 0x000000181b187212 */ /* 0x010fc400078e961c */
[----:B------:R-:W-:-:S06]  /*1470*/  LOP3.LUT R27, R9, 0xff, RZ, 0xc0, !PT ;  /* 0x000000ff091b7812 */ /* 0x000fcc00078ec0ff */
[----:B------:R-:W3:Y:S01]  /*1480*/  LDC.U8 R27, c[0x3][R27] ;  /* 0x00c000001b1b7b82 */ /* 0x000ee20000000000 */
[----:B------:R-:W-:-:S07]  /*1490*/  LOP3.LUT R9, R11, 0xff, RZ, 0xc0, !PT ;  /* 0x000000ff0b097812 */ /* 0x000fce00078ec0ff */
[----:B------:R-:W0:Y:S01]  /*14a0*/  LDC.U8 R9, c[0x3][R9] ;  /* 0x00c0000009097b82 */ /* 0x000e220000000000 */
[----:B--2---:R-:W-:-:S07]  /*14b0*/  LOP3.LUT R0, R17, R16, R4, 0x96, !PT ;  /* 0x0000001011007212 */ /* 0x004fce00078e9604 */
[----:B------:R-:W1:Y:S01]  /*14c0*/  LDC.64 R16, c[0x0][0x3a0] ;  /* 0x0000e800ff107b82 */ /* 0x000e620000000a00 */
[----:B------:R-:W-:Y:S01]  /*14d0*/  LOP3.LUT R4, RZ, R2, RZ, 0x33, !PT ;  /* 0x00000002ff047212 */ /* 0x000fe200078e33ff */
[----:B------:R-:W-:-:S04]  /*14e0*/  IMAD.U32 R11, R19, 0x10000, RZ ;  /* 0x00010000130b7824 */ /* 0x000fc800078e00ff */
[----:B------:R-:W-:Y:S01]  /*14f0*/  VIADD R5, R4, UR4 ;  /* 0x0000000404057c36 */ /* 0x000fe20008000000 */
[----:B------:R-:W-:-:S03]  /*1500*/  LOP3.LUT R11, R11, 0xff0000, RZ, 0xc0, !PT ;  /* 0x00ff00000b0b7812 */ /* 0x000fc600078ec0ff */
[----:B-1----:R-:W-:-:S05]  /*1510*/  IMAD.WIDE R16, R5, 0x10, R16 ;  /* 0x0000001005107825 */ /* 0x002fca00078e0210 */
[----:B------:R-:W5:Y:S04]  /*1520*/  LDG.E.64.CONSTANT R4, desc[UR6][R16.64] ;  /* 0x0000000610047981 */ /* 0x000f68000c1e9b00 */
[----:B------:R1:W5:Y:S02]  /*1530*/  LDG.E.64.CONSTANT R14, desc[UR6][R16.64+0x8] ;  /* 0x00000806100e7981 */ /* 0x000364000c1e9b00 */
[----:B-1----:R-:W-:Y:S01]  /*1540*/  PRMT R16, R11, 0x4210, R20 ;  /* 0x000042100b107816 */ /* 0x002fe20000000014 */
[----:B------:R-:W-:-:S05]  /*1550*/  IMAD.SHL.U32 R11, R18, 0x100, RZ ;  /* 0x00000100120b7824 */ /* 0x000fca00078e00ff */
[----:B------:R-:W-:-:S04]  /*1560*/  LOP3.LUT R11, R16, 0xff00, R11, 0xf8, !PT ;  /* 0x0000ff00100b7812 */ /* 0x000fc800078ef80b */
[----:B------:R-:W-:Y:S02]  /*1570*/  LOP3.LUT R11, R11, 0xff, R10, 0xf8, !PT ;  /* 0x000000ff0b0b7812 */ /* 0x000fe400078ef80a */
[----:B---3--:R-:W-:Y:S02]  /*1580*/  LOP3.LUT R27, R29, R22, R27, 0x96, !PT ;  /* 0x000000161d1b7212 */ /* 0x008fe400078e961b */
[----:B------:R-:W1:Y:S01]  /*1590*/  LDC.64 R28, c[0x0][0x388] ;  /* 0x0000e200ff1c7b82 */ /* 0x000e620000000a00 */
[----:B------:R-:W-:Y:S02]  /*15a0*/  LOP3.LUT R22, R13, 0xff, RZ, 0xc0, !PT ;  /* 0x000000ff0d167812 */ /* 0x000fe400078ec0ff */
[----:B------:R-:W-:Y:S02]  /*15b0*/  LOP3.LUT R16, R27, 0xff, RZ, 0xc0, !PT ;  /* 0x000000ff1b107812 */ /* 0x000fe400078ec0ff */
[----:B0-----:R-:W-:Y:S01]  /*15c0*/  LOP3.LUT R9, R12, R26, R9, 0x96, !PT ;  /* 0x0000001a0c097212 */ /* 0x001fe200078e9609 */
[----:B------:R-:W-:-:S02]  /*15d0*/  IMAD.U32 R12, R3, 0x10000, RZ ;  /* 0x00010000030c7824 */ /* 0x000fc400078e00ff */
[----:B-1----:R-:W-:-:S03]  /*15e0*/  IMAD.WIDE R28, R2, 0x10, R28 ;  /* 0x00000010021c7825 */ /* 0x002fc600078e021c */
[----:B------:R-:W-:Y:S01]  /*15f0*/  LOP3.LUT R17, R12, 0xff0000, RZ, 0xc0, !PT ;  /* 0x00ff00000c117812 */ /* 0x000fe200078ec0ff */
[----:B------:R-:W-:Y:S01]  /*1600*/  IMAD.SHL.U32 R12, R25, 0x100, RZ ;  /* 0x00000100190c7824 */ /* 0x000fe200078e00ff */
[----:B------:R-:W-:Y:S02]  /*1610*/  STG.E.U8 desc[UR6][R28.64+0x8], R8 ;  /* 0x000008081c007986 */ /* 0x000fe4000c101106 */
[----:B------:R-:W-:Y:S02]  /*1620*/  PRMT R17, R17, 0x4210, R8 ;  /* 0x0000421011117816 */ /* 0x000fe40000000008 */
[----:B------:R-:W-:Y:S04]  /*1630*/  STG.E.U8 desc[UR6][R28.64+0x5], R7 ;  /* 0x000005071c007986 */ /* 0x000fe8000c101106 */
[----:B------:R-:W-:Y:S04]  /*1640*/  STG.E.U8 desc[UR6][R28.64+0x7], R6 ;  /* 0x000007061c007986 */ /* 0x000fe8000c101106 */
[----:B------:R-:W-:Y:S04]  /*1650*/  STG.E.U8 desc[UR6][R28.64+0xc], R0 ;  /* 0x00000c001c007986 */ /* 0x000fe8000c101106 */
[----:B------:R-:W-:Y:S01]  /*1660*/  STG.E.U8 desc[UR6][R28.64+0xf], R9 ;  /* 0x00000f091c007986 */ /* 0x000fe2000c101106 */
[----:B------:R-:W-:-:S03]  /*1670*/  LOP3.LUT R26, R24, 0xff, RZ, 0xc0, !PT ;  /* 0x000000ff181a7812 */ /* 0x000fc600078ec0ff */
[----:B------:R0:W-:Y:S01]  /*1680*/  STG.E.U8 desc[UR6][R28.64], R20 ;  /* 0x000000141c007986 */ /* 0x0001e2000c101106 */
[----:B------:R-:W-:-:S03]  /*1690*/  LOP3.LUT R12, R17, 0xff00, R12, 0xf8, !PT ;  /* 0x0000ff00110c7812 */ /* 0x000fc600078ef80c */
[----:B------:R1:W-:Y:S04]  /*16a0*/  STG.E.U8 desc[UR6][R28.64+0x2], R18 ;  /* 0x000002121c007986 */ /* 0x0003e8000c101106 */
[----:B------:R2:W-:Y:S01]  /*16b0*/  STG.E.U8 desc[UR6][R28.64+0xa], R25 ;  /* 0x00000a191c007986 */ /* 0x0005e2000c101106 */
[----:B0-----:R-:W-:Y:S02]  /*16c0*/  LOP3.LUT R20, R7, 0xff, RZ, 0xc0, !PT ;  /* 0x000000ff07147812 */ /* 0x001fe400078ec0ff */
[----:B-1----:R-:W-:Y:S02]  /*16d0*/  LOP3.LUT R18, R21, 0xff, RZ, 0xc0, !PT ;  /* 0x000000ff15127812 */ /* 0x002fe400078ec0ff */
[----:B--2---:R-:W-:Y:S01]  /*16e0*/  LOP3.LUT R25, R0, 0xff, RZ, 0xc0, !PT ;  /* 0x000000ff00197812 */ /* 0x004fe200078ec0ff */
[----:B------:R0:W-:Y:S01]  /*16f0*/  STG.E.U8 desc[UR6][R28.64+0x1], R19 ;  /* 0x000001131c007986 */ /* 0x0001e2000c101106 */
[----:B------:R-:W-:Y:S01]  /*1700*/  LOP3.LUT R12, R12, 0xff, R23, 0xf8, !PT ;  /* 0x000000ff0c0c7812 */ /* 0x000fe200078ef817 */
[----:B------:R-:W-:-:S02]  /*1710*/  IMAD.WIDE.U32 R16, R16, 0x100, RZ ;  /* 0x0000010010107825 */ /* 0x000fc400078e00ff */
[----:B------:R1:W-:Y:S04]  /*1720*/  STG.E.U8 desc[UR6][R28.64+0x4], R21 ;  /* 0x000004151c007986 */ /* 0x0003e8000c101106 */
[----:B------:R2:W-:Y:S04]  /*1730*/  STG.E.U8 desc[UR6][R28.64+0xd], R24 ;  /* 0x00000d181c007986 */ /* 0x0005e8000c101106 */
[----:B------:R3:W-:Y:S01]  /*1740*/  STG.E.U8 desc[UR6][R28.64+0xe], R27 ;  /* 0x00000e1b1c007986 */ /* 0x0007e2000c101106 */
[----:B0-----:R-:W-:-:S03]  /*1750*/  IMAD.WIDE.U32 R18, R18, 0x1000000, RZ ;  /* 0x0100000012127825 */ /* 0x001fc600078e00ff */
[----:B------:R0:W-:Y:S01]  /*1760*/  STG.E.U8 desc[UR6][R28.64+0xb], R23 ;  /* 0x00000b171c007986 */ /* 0x0001e2000c101106 */
[----:B-1----:R-:W-:-:S04]  /*1770*/  IMAD.WIDE.U32 R20, R20, 0x10000, RZ ;  /* 0x0001000014147825 */ /* 0x002fc800078e00ff */
[----:B--2---:R-:W-:-:S04]  /*1780*/  IMAD.WIDE.U32 R24, R25, 0x1000000, RZ ;  /* 0x0100000019187825 */ /* 0x004fc800078e00ff */
[----:B---3--:R-:W-:Y:S01]  /*1790*/  IMAD.WIDE.U32 R26, R26, 0x10000, RZ ;  /* 0x000100001a1a7825 */ /* 0x008fe200078e00ff */
[----:B------:R1:W-:Y:S03]  /*17a0*/  STG.E.U8 desc[UR6][R28.64+0x9], R3 ;  /* 0x000009031c007986 */ /* 0x0003e6000c101106 */
[----:B0-----:R-:W-:Y:S01]  /*17b0*/  IMAD.WIDE.U32 R22, R22, 0x100, RZ ;  /* 0x0000010016167825 */ /* 0x001fe200078e00ff */
[----:B------:R-:W-:Y:S02]  /*17c0*/  LOP3.LUT R11, R21, R11, R19, 0xfe, !PT ;  /* 0x0000000b150b7212 */ /* 0x000fe400078efe13 */
[----:B------:R-:W-:Y:S02]  /*17d0*/  LOP3.LUT R24, R16, R24, R26, 0xfe, !PT ;  /* 0x0000001810187212 */ /* 0x000fe400078efe1a */
[----:B------:R-:W-:Y:S01]  /*17e0*/  LOP3.LUT R19, R22, R18, R20, 0xfe, !PT ;  /* 0x0000001216137212 */ /* 0x000fe200078efe14 */
[----:B------:R0:W-:Y:S01]  /*17f0*/  STG.E.U8 desc[UR6][R28.64+0x3], R10 ;  /* 0x0000030a1c007986 */ /* 0x0001e2000c101106 */
[----:B-1----:R-:W-:-:S03]  /*1800*/  LOP3.LUT R3, R27, R12, R25, 0xfe, !PT ;  /* 0x0000000c1b037212 */ /* 0x002fc600078efe19 */
[----:B------:R1:W-:Y:S01]  /*1810*/  STG.E.U8 desc[UR6][R28.64+0x6], R13 ;  /* 0x0000060d1c007986 */ /* 0x0003e2000c101106 */
[----:B------:R-:W-:Y:S01]  /*1820*/  LOP3.LUT R19, R19, 0xff, R6, 0xf8, !PT ;  /* 0x000000ff13137812 */ /* 0x000fe200078ef806 */
[----:B------:R-:W-:Y:S01]  /*1830*/  IMAD.MOV.U32 R16, RZ, RZ, RZ ;  /* 0x000000ffff107224 */ /* 0x000fe200078e00ff */
[----:B------:R-:W-:Y:S01]  /*1840*/  LOP3.LUT R20, R3, R17, RZ, 0xfc, !PT ;  /* 0x0000001103147212 */ /* 0x000fe200078efcff */
[----:B------:R-:W-:Y:S01]  /*1850*/  IMAD.MOV.U32 R22, RZ, RZ, 0x80 ;  /* 0x00000080ff167424 */ /* 0x000fe200078e00ff */
[----:B------:R-:W-:Y:S01]  /*1860*/  LOP3.LUT R17, R24, 0xff, R9, 0xf8, !PT ;  /* 0x000000ff18117812 */ /* 0x000fe200078ef809 */
[----:B------:R-:W-:Y:S01]  /*1870*/  IMAD.MOV.U32 R3, RZ, RZ, 0x7c ;  /* 0x0000007cff037424 */ /* 0x000fe200078e00ff */
[----:B0-----:R-:W-:Y:S01]  /*1880*/  LOP3.LUT R10, R11, R23, RZ, 0xfc, !PT ;  /* 0x000000170b0a7212 */ /* 0x001fe200078efcff */
[----:B------:R-:W-:Y:S02]  /*1890*/  IMAD.MOV.U32 R11, RZ, RZ, RZ ;  /* 0x000000ffff0b7224 */ /* 0x000fe400078e00ff */
[----:B------:R-:W-:Y:S01]  /*18a0*/  IMAD.MOV.U32 R21, RZ, RZ, -0x80 ;  /* 0xffffff80ff157424 */ /* 0x000fe200078e00ff */
[----:B-1----:R-:W-:-:S07]  /*18b0*/  CS2R R12, SRZ ;  /* 0x00000000000c7805 */ /* 0x002fce000001ff00 */
.L_x_1:
[----:B------:R-:W-:Y:S01]  /*18c0*/  VIADD R23, R21, 0x80 ;  /* 0x0000008015177836 */ /* 0x000fe20000000000 */
[----:B------:R-:W-:Y:S01]  /*18d0*/  LOP3.LUT R6, R17, 0x1, RZ, 0xc0, !PT ;  /* 0x0000000111067812 */ /* 0x000fe200078ec0ff */
[----:B------:R-:W-:Y:S01]  /*18e0*/  VIADD R21, R21, 0x4 ;  /* 0x0000000415157836 */ /* 0x000fe20000000000 */
[----:B------:R-:W-:Y:S02]  /*18f0*/  SHF.L.W.U32.HI R0, R17, 0x1f, R20 ;  /* 0x0000001f11007819 */ /* 0x000fe40000010e14 */
[C---:B------:R-:W-:Y:S02]  /*1900*/  ISETP.GT.U32.AND P3, PT, R23.reuse, 0x3f, PT ;  /* 0x0000003f1700780c */ /* 0x040fe40003f64070 */
[C---:B------:R-:W-:Y:S02]  /*1910*/  ISETP.GE.U32.AND P0, PT, R23.reuse, 0x3d, PT ;  /* 0x0000003d1700780c */ /* 0x040fe40003f06070 */
[C---:B------:R-:W-:Y:S02]  /*1920*/  ISETP.GE.U32.AND P1, PT, R23.reuse, 0x3f, PT ;  /* 0x0000003f1700780c */ /* 0x040fe40003f26070 */
[----:B------:R-:W-:-:S02]  /*1930*/  ISETP.GE.U32.AND P2, PT, R23, 0x3e, PT ;  /* 0x0000003e1700780c */ /* 0x000fc40003f46070 */
[----:B------:R-:W-:-:S05]  /*1940*/  SHF.R.U64 R8, R19, 0x1, R10 ;  /* 0x0000000113087819 */ /* 0x000fca000000120a */
[C---:B------:R-:W-:Y:S02]  /*1950*/  @!P3 VIADD R7, R22.reuse, 0xffffffbf ;  /* 0xffffffbf1607b836 */ /* 0x040fe40000000000 */
[----:B------:R-:W-:Y:S02]  /*1960*/  @P3 VIADD R9, R3, 0x3 ;  /* 0x0000000303093836 */ /* 0x000fe40000000000 */
[----:B------:R-:W-:Y:S01]  /*1970*/  @!P0 VIADD R23, R22, 0xffffffbc ;  /* 0xffffffbc16178836 */ /* 0x000fe20000000000 */
[----:B-----5:R-:W-:Y:S02]  /*1980*/  @!P3 SHF.R.U64 R18, R4, R7, R5 ;  /* 0x000000070412b219 */ /* 0x020fe40000001205 */
[----:B------:R-:W-:Y:S02]  /*1990*/  @P3 SHF.R.U64 R18, R14, R9, R15 ;  /* 0x000000090e123219 */ /* 0x000fe4000000120f */
[----:B------:R-:W-:Y:S02]  /*19a0*/  IADD3 R7, P4, PT, RZ, -R6, RZ ;  /* 0x80000006ff077210 */ /* 0x000fe40007f9e0ff */
[----:B------:R-:W-:-:S02]  /*19b0*/  LOP3.LUT R18, R18, 0x1, RZ, 0xc0, !PT ;  /* 0x0000000112127812 */ /* 0x000fc400078ec0ff */
[----:B------:R-:W-:Y:S01]  /*19c0*/  @P0 SHF.R.U64 R6, R14, R3, R15 ;  /* 0x000000030e060219 */ /* 0x000fe2000000120f */
[----:B------:R-:W-:Y:S01]  /*19d0*/  IMAD.X R25, RZ, RZ, -0x1, P4 ;  /* 0xffffffffff197424 */ /* 0x000fe200020e06ff */
[----:B------:R-:W-:Y:S02]  /*19e0*/  IADD3 R24, P3, PT, RZ, -R18, RZ ;  /* 0x80000012ff187210 */ /* 0x000fe40007f7e0ff */
[----:B------:R-:W-:Y:S02]  /*19f0*/  LOP3.LUT R9, R0, UR10, R7, 0x78, !PT ;  /* 0x0000000a00097c12 */ /* 0x000fe4000f8e7807 */
[----:B------:R-:W-:Y:S01]  /*1a00*/  @!P0 SHF.R.U64 R6, R4, R23, R5 ;  /* 0x0000001704068219 */ /* 0x000fe20000001205 */
[----:B------:R-:W-:Y:S01]  /*1a10*/  @P1 VIADD R23, R3, 0x2 ;  /* 0x0000000203171836 */ /* 0x000fe20000000000 */
[----:B------:R-:W-:Y:S02]  /*1a20*/  LOP3.LUT R18, R12, R24, R17, 0x78, !PT ;  /* 0x000000180c127212 */ /* 0x000fe400078e7811 */
[----:B------:R-:W-:-:S02]  /*1a30*/  SHF.L.W.U32.HI R0, R20, 0x1f, R19 ;  /* 0x0000001f14007819 */ /* 0x000fc40000010e13 */
[----:B------:R-:W-:Y:S01]  /*1a40*/  LOP3.LUT R17, R16, R24, R19, 0x78, !PT ;  /* 0x0000001810117212 */ /* 0x000fe200078e7813 */
[----:B------:R-:W-:Y:S01]  /*1a50*/  @!P1 VIADD R19, R22, 0xffffffbe ;  /* 0xffffffbe16139836 */ /* 0x000fe20000000000 */
[----:B------:R-:W-:Y:S01]  /*1a60*/  LOP3.LUT R8, R8, UR8, R7, 0x78, !PT ;  /* 0x0000000808087c12 */ /* 0x000fe2000f8e7807 */
[----:B------:R-:W-:Y:S01]  /*1a70*/  IMAD.X R24, RZ, RZ, -0x1, P3 ;  /* 0xffffffffff187424 */ /* 0x000fe200018e06ff */
[----:B------:R-:W-:Y:S02]  /*1a80*/  SHF.R.U32.HI R7, RZ, 0x1, R10 ;  /* 0x00000001ff077819 */ /* 0x000fe4000001160a */
[----:B------:R-:W-:Y:S01]  /*1a90*/  @P1 SHF.R.U64 R12, R14, R23, R15 ;  /* 0x000000170e0c1219 */ /* 0x000fe2000000120f */
[----:B------:R-:W-:Y:S01]  /*1aa0*/  @!P2 VIADD R23, R22, 0xffffffbd ;  /* 0xffffffbd1617a836 */ /* 0x000fe20000000000 */
[----:B------:R-:W-:Y:S01]  /*1ab0*/  @!P1 SHF.R.U64 R12, R4, R19, R5 ;  /* 0x00000013040c9219 */ /* 0x000fe20000001205 */
[----:B------:R-:W-:Y:S01]  /*1ac0*/  VIADD R22, R22, 0xfffffffc ;  /* 0xfffffffc16167836 */ /* 0x000fe20000000000 */
[----:B------:R-:W-:-:S02]  /*1ad0*/  LOP3.LUT R19, R9, 0x1, RZ, 0xc0, !PT ;  /* 0x0000000109137812 */ /* 0x000fc400078ec0ff */
[--C-:B------:R-:W-:Y:S02]  /*1ae0*/  LOP3.LUT R0, R0, UR11, R25.reuse, 0x78, !PT ;  /* 0x0000000b00007c12 */ /* 0x100fe4000f8e7819 */
[----:B------:R-:W-:Y:S01]  /*1af0*/  LOP3.LUT R7, R7, UR9, R25, 0x78, !PT ;  /* 0x0000000907077c12 */ /* 0x000fe2000f8e7819 */
[C---:B------:R-:W-:Y:S01]  /*1b00*/  @P2 VIADD R25, R3.reuse, 0x1 ;  /* 0x0000000103192836 */ /* 0x040fe20000000000 */
[----:B------:R-:W-:Y:S01]  /*1b10*/  IADD3 R26, P0, PT, RZ, -R19, RZ ;  /* 0x80000013ff1a7210 */ /* 0x000fe20007f1e0ff */
[----:B------:R-:W-:Y:S01]  /*1b20*/  VIADD R3, R3, 0xfffffffc ;  /* 0xfffffffc03037836 */ /* 0x000fe20000000000 */
[-C--:B------:R-:W-:Y:S02]  /*1b30*/  LOP3.LUT R13, R13, R24.reuse, R20, 0x78, !PT ;  /* 0x000000180d0d7212 */ /* 0x080fe400078e7814 */
[----:B------:R-:W-:Y:S02]  /*1b40*/  SHF.L.W.U32.HI R19, R9, 0x1f, R0 ;  /* 0x0000001f09137819 */ /* 0x000fe40000010e00 */
[----:B------:R-:W-:Y:S01]  /*1b50*/  @P2 SHF.R.U64 R16, R14, R25, R15 ;  /* 0x000000190e102219 */ /* 0x000fe2000000120f */
[----:B------:R-:W-:Y:S01]  /*1b60*/  IMAD.X R25, RZ, RZ, -0x1, P0 ;  /* 0xffffffffff197424 */ /* 0x000fe200000e06ff */
[----:B------:R-:W-:-:S02]  /*1b70*/  LOP3.LUT R20, R11, R24, R10, 0x78, !PT ;  /* 0x000000180b147212 */ /* 0x000fc400078e780a */
[----:B------:R-:W-:Y:S02]  /*1b80*/  @!P2 SHF.R.U64 R16, R4, R23, R5 ;  /* 0x000000170410a219 */ /* 0x000fe40000001205 */
[--C-:B------:R-:W-:Y:S02]  /*1b90*/  SHF.R.U64 R11, R8, 0x1, R7.reuse ;  /* 0x00000001080b7819 */ /* 0x100fe40000001207 */
[----:B------:R-:W-:Y:S02]  /*1ba0*/  LOP3.LUT R24, R12, 0x1, RZ, 0xc0, !PT ;  /* 0x000000010c187812 */ /* 0x000fe400078ec0ff */
[----:B------:R-:W-:Y:S02]  /*1bb0*/  SHF.R.U32.HI R23, RZ, 0x1, R7 ;  /* 0x00000001ff177819 */ /* 0x000fe40000011607 */
[--C-:B------:R-:W-:Y:S02]  /*1bc0*/  LOP3.LUT R19, R19, UR10, R26.reuse, 0x78, !PT ;  /* 0x0000000a13137c12 */ /* 0x100fe4000f8e781a */
[----:B------:R-:W-:-:S02]  /*1bd0*/  LOP3.LUT R12, R11, UR8, R26, 0x78, !PT ;  /* 0x000000080b0c7c12 */ /* 0x000fc4000f8e781a */
[----:B------:R-:W-:Y:S02]  /*1be0*/  IADD3 R24, P0, PT, RZ, -R24, RZ ;  /* 0x80000018ff187210 */ /* 0x000fe40007f1e0ff */
[----:B------:R-:W-:Y:S02]  /*1bf0*/  LOP3.LUT R11, R23, UR9, R25, 0x78, !PT ;  /* 0x00000009170b7c12 */ /* 0x000fe4000f8e7819 */
[----:B------:R-:W-:Y:S02]  /*1c00*/  LOP3.LUT R23, R19, 0x1, RZ, 0xc0, !PT ;  /* 0x0000000113177812 */ /* 0x000fe400078ec0ff */
[--C-:B------:R-:W-:Y:S02]  /*1c10*/  SHF.L.W.U32.HI R10, R0, 0x1f, R8.reuse ;  /* 0x0000001f000a7819 */ /* 0x100fe40000010e08 */
[-C--:B------:R-:W-:Y:S02]  /*1c20*/  LOP3.LUT R18, R18, R24.reuse, R9, 0x78, !PT ;  /* 0x0000001812127212 */ /* 0x080fe400078e7809 */
[----:B------:R-:W-:-:S02]  /*1c30*/  LOP3.LUT R17, R17, R24, R8, 0x78, !PT ;  /* 0x0000001811117212 */ /* 0x000fc400078e7808 */
[----:B------:R-:W-:Y:S02]  /*1c40*/  LOP3.LUT R16, R16, 0x1, RZ, 0xc0, !PT ;  /* 0x0000000110107812 */ /* 0x000fe400078ec0ff */
[----:B------:R-:W-:Y:S01]  /*1c50*/  IADD3 R24, P1, PT, RZ, -R23, RZ ;  /* 0x80000017ff187210 */ /* 0x000fe20007f3e0ff */
[----:B------:R-:W-:Y:S01]  /*1c60*/  IMAD.X R23, RZ, RZ, -0x1, P0 ;  /* 0xffffffffff177424 */ /* 0x000fe200000e06ff */
[----:B------:R-:W-:Y:S02]  /*1c70*/  LOP3.LUT R10, R10, UR11, R25, 0x78, !PT ;  /* 0x0000000b0a0a7c12 */ /* 0x000fe4000f8e7819 */
[----:B------:R-:W-:Y:S02]  /*1c80*/  IADD3 R16, P0, PT, RZ, -R16, RZ ;  /* 0x80000010ff107210 */ /* 0x000fe40007f1e0ff */
[----:B------:R-:W-:Y:S02]  /*1c90*/  LOP3.LUT R6, R6, 0x1, RZ, 0xc0, !PT ;  /* 0x0000000106067812 */ /* 0x000fe400078ec0ff */
[----:B------:R-:W-:-:S02]  /*1ca0*/  SHF.L.W.U32.HI R9, R19, 0x1f, R10 ;  /* 0x0000001f13097819 */ /* 0x000fc40000010e0a */
[----:B------:R-:W-:Y:S02]  /*1cb0*/  SHF.R.U64 R8, R12, 0x1, R11 ;  /* 0x000000010c087819 */ /* 0x000fe4000000120b */
[-C--:B------:R-:W-:Y:S02]  /*1cc0*/  LOP3.LUT R13, R13, R23.reuse, R0, 0x78, !PT ;  /* 0x000000170d0d7212 */ /* 0x080fe400078e7800 */
[-C--:B------:R-:W-:Y:S02]  /*1cd0*/  LOP3.LUT R18, R18, R16.reuse, R19, 0x78, !PT ;  /* 0x0000001012127212 */ /* 0x080fe400078e7813 */
[--C-:B------:R-:W-:Y:S01]  /*1ce0*/  LOP3.LUT R17, R17, R16, R12.reuse, 0x78, !PT ;  /* 0x0000001011117212 */ /* 0x100fe200078e780c */
[----:B------:R-:W-:Y:S01]  /*1cf0*/  IMAD.X R16, RZ, RZ, -0x1, P1 ;  /* 0xffffffffff107424 */ /* 0x000fe200008e06ff */
[----:B------:R-:W-:Y:S01]  /*1d00*/  SHF.L.W.U32.HI R0, R10, 0x1f, R12 ;  /* 0x0000001f0a007819 */ /* 0x000fe20000010e0c */
[----:B------:R-:W-:Y:S01]  /*1d10*/  IMAD.X R12, RZ, RZ, -0x1, P0 ;  /* 0xffffffffff0c7424 */ /* 0x000fe200000e06ff */
[----:B------:R-:W-:-:S02]  /*1d20*/  LOP3.LUT R20, R20, R23, R7, 0x78, !PT ;  /* 0x0000001714147212 */ /* 0x000fc400078e7807 */
[----:B------:R-:W-:Y:S02]  /*1d30*/  SHF.R.U32.HI R7, RZ, 0x1, R11 ;  /* 0x00000001ff077819 */ /* 0x000fe4000001160b */
[----:B------:R-:W-:Y:S02]  /*1d40*/  IADD3 R6, P0, PT, RZ, -R6, RZ ;  /* 0x80000006ff067210 */ /* 0x000fe40007f1e0ff */
[--C-:B------:R-:W-:Y:S02]  /*1d50*/  LOP3.LUT R9, R9, UR10, R24.reuse, 0x78, !PT ;  /* 0x0000000a09097c12 */ /* 0x100fe4000f8e7818 */
[----:B------:R-:W-:Y:S02]  /*1d60*/  LOP3.LUT R8, R8, UR8, R24, 0x78, !PT ;  /* 0x0000000808087c12 */ /* 0x000fe4000f8e7818 */
[--C-:B------:R-:W-:Y:S02]  /*1d70*/  LOP3.LUT R0, R0, UR11, R16.reuse, 0x78, !PT ;  /* 0x0000000b00007c12 */ /* 0x100fe4000f8e7810 */
[----:B------:R-:W-:-:S02]  /*1d80*/  LOP3.LUT R7, R7, UR9, R16, 0x78, !PT ;  /* 0x0000000907077c12 */ /* 0x000fc4000f8e7810 */
[-C--:B------:R-:W-:Y:S02]  /*1d90*/  LOP3.LUT R13, R13, R12.reuse, R10, 0x78, !PT ;  /* 0x0000000c0d0d7212 */ /* 0x080fe400078e780a */
[----:B------:R-:W-:Y:S01]  /*1da0*/  LOP3.LUT R20, R20, R12, R11, 0x78, !PT ;  /* 0x0000000c14147212 */ /* 0x000fe200078e780b */
[----:B------:R-:W-:Y:S01]  /*1db0*/  IMAD.X R11, RZ, RZ, -0x1, P0 ;  /* 0xffffffffff0b7424 */ /* 0x000fe200000e06ff */
[-C--:B------:R-:W-:Y:S02]  /*1dc0*/  LOP3.LUT R12, R18, R6.reuse, R9, 0x78, !PT ;  /* 0x00000006120c7212 */ /* 0x080fe400078e7809 */
[----:B------:R-:W-:Y:S02]  /*1dd0*/  LOP3.LUT R16, R17, R6, R8, 0x78, !PT ;  /* 0x0000000611107212 */ /* 0x000fe400078e7808 */
[----:B------:R-:W-:Y:S02]  /*1de0*/  LOP3.LUT R6, R9, 0x1, RZ, 0xc0, !PT ;  /* 0x0000000109067812 */ /* 0x000fe400078ec0ff */
[----:B------:R-:W-:-:S02]  /*1df0*/  ISETP.NE.AND P0, PT, R21, RZ, PT ;  /* 0x000000ff1500720c */ /* 0x000fc40003f05270 */
[----:B------:R-:W-:Y:S02]  /*1e00*/  IADD3 R6, P1, PT, RZ, -R6, RZ ;  /* 0x80000006ff067210 */ /* 0x000fe40007f3e0ff */
[-CC-:B------:R-:W-:Y:S02]  /*1e10*/  LOP3.LUT R13, R13, R11.reuse, R0.reuse, 0x78, !PT ;  /* 0x0000000b0d0d7212 */ /* 0x180fe400078e7800 */
[----:B------:R-:W-:Y:S01]  /*1e20*/  SHF.L.W.U32.HI R9, R9, 0x1f, R0 ;  /* 0x0000001f09097819 */ /* 0x000fe20000010e00 */
[----:B------:R-:W-:Y:S01]  /*1e30*/  IMAD.X R10, RZ, RZ, -0x1, P1 ;  /* 0xffffffffff0a7424 */ /* 0x000fe200008e06ff */
[----:B------:R-:W-:Y:S02]  /*1e40*/  SHF.L.W.U32.HI R0, R0, 0x1f, R8 ;  /* 0x0000001f00007819 */ /* 0x000fe40000010e08 */
[--C-:B------:R-:W-:Y:S02]  /*1e50*/  LOP3.LUT R11, R20, R11, R7.reuse, 0x78, !PT ;  /* 0x0000000b140b7212 */ /* 0x100fe400078e7807 */
[----:B------:R-:W-:-:S02]  /*1e60*/  SHF.R.U64 R8, R8, 0x1, R7 ;  /* 0x0000000108087819 */ /* 0x000fc40000001207 */
[----:B------:R-:W-:Y:S02]  /*1e70*/  SHF.R.U32.HI R7, RZ, 0x1, R7 ;  /* 0x00000001ff077819 */ /* 0x000fe40000011607 */
[----:B------:R-:W-:Y:S02]  /*1e80*/  LOP3.LUT R20, R0, UR11, R10, 0x78, !PT ;  /* 0x0000000b00147c12 */ /* 0x000fe4000f8e780a */
[--C-:B------:R-:W-:Y:S02]  /*1e90*/  LOP3.LUT R17, R9, UR10, R6.reuse, 0x78, !PT ;  /* 0x0000000a09117c12 */ /* 0x100fe4000f8e7806 */
[----:B------:R-:W-:Y:S02]  /*1ea0*/  LOP3.LUT R19, R8, UR8, R6, 0x78, !PT ;  /* 0x0000000808137c12 */ /* 0x000fe4000f8e7806 */
[----:B------:R-:W-:Y:S01]  /*1eb0*/  LOP3.LUT R10, R7, UR9, R10, 0x78, !PT ;  /* 0x00000009070a7c12 */ /* 0x000fe2000f8e780a */
[----:B------:R-:W-:Y:S06]  /*1ec0*/  @P0 BRA `(.L_x_1) ;  /* 0xfffffff8007c0947 */ /* 0x000fec000383ffff */
[----:B------:R-:W0:Y:S01]  /*1ed0*/  LDC.64 R4, c[0x0][0x390] ;  /* 0x0000e400ff047b82 */ /* 0x000e220000000a00 */
[----:B------:R-:W-:Y:S02]  /*1ee0*/  IMAD.MOV.U32 R17, RZ, RZ, R11 ;  /* 0x000000ffff117224 */ /* 0x000fe400078e000b */
[----:B0-----:R-:W-:-:S05]  /*1ef0*/  IMAD.WIDE R2, R2, 0x10, R4 ;  /* 0x0000001002027825 */ /* 0x001fca00078e0204 */
[----:B------:R-:W-:Y:S04]  /*1f00*/  STG.E.64 desc[UR6][R2.64], R16 ;  /* 0x0000001002007986 */ /* 0x000fe8000c101b06 */
[----:B------:R-:W-:Y:S01]  /*1f10*/  STG.E.64 desc[UR6][R2.64+0x8], R12 ;  /* 0x0000080c02007986 */ /* 0x000fe2000c101b06 */
[----:B------:R-:W-:Y:S05]  /*1f20*/  EXIT ;  /* 0x000000000000794d */ /* 0x000fea0003800000 */
.L_x_2:
[----:B------:R-:W-:-:S00]  /*1f30*/  BRA `(.L_x_2) ;  /* 0xfffffffc00fc7947 */ /* 0x000fc0000383ffff */
[----:B------:R-:W-:-:S00]  /*1f40*/  NOP ;  /* 0x0000000000007918 */ /* 0x000fc00000000000 */
        /* <DEDUP_REMOVED lines=11> */
.L_x_3:


//--------------------- .nv.shared.reserved.0     --------------------------
	.section	.nv.shared.reserved.0,"aw",@nobits
	.weak		__nv_reservedSMEM_offset_0_alias
	.size		__nv_reservedSMEM_offset_0_alias, 0, 64
	.other		__nv_reservedSMEM_offset_0_alias,@"STO_CUDA_RESERVED_SHARED STV_DEFAULT"
__nv_reservedSMEM_offset_0_alias:
	.zero		0
	.zero		64


//--------------------- .nv.constant0._Z17aes_gcm_ctr_ghashPKhPhP7gf128_tPKjPKS2_S0_i --------------------------
	.section	.nv.constant0._Z17aes_gcm_ctr_ghashPKhPhP7gf128_tPKjPKS2_S0_i,"a",@progbits
	.sectionflags	@""
	.align	4
.nv.constant0._Z17aes_gcm_ctr_ghashPKhPhP7gf128_tPKjPKS2_S0_i:
	.zero		948


//--------------------- SYMBOLS --------------------------

	.type		.nv.reservedSmem.offset0,@object
	.size		.nv.reservedSmem.offset0,0x4
